//
// Generated by NVIDIA NVVM Compiler
//
// Compiler Build ID: CL-36424714
// Cuda compilation tools, release 13.0, V13.0.88
// Based on NVVM 20.0.0
//

.version 9.0
.target sm_100
.address_size 64

	// .globl	_Z7forwardiiiPfS_S_S_
.global .align 4 .b8 precalc_xorwow_matrix[102400];
.global .align 4 .b8 precalc_xorwow_offset_matrix[102400];
.global .align 4 .b8 mrg32k3aM1[2304];
.global .align 4 .b8 mrg32k3aM2[2304];
.global .align 4 .b8 mrg32k3aM1SubSeq[2016];
.global .align 4 .b8 mrg32k3aM2SubSeq[2016];
.global .align 4 .b8 mrg32k3aM1Seq[2304];
.global .align 4 .b8 mrg32k3aM2Seq[2304];
.const .align 8 .b8 __cr_lgamma_table[72];

.visible .entry _Z7forwardiiiPfS_S_S_(
	.param .u32 _Z7forwardiiiPfS_S_S__param_0,
	.param .u32 _Z7forwardiiiPfS_S_S__param_1,
	.param .u32 _Z7forwardiiiPfS_S_S__param_2,
	.param .u64 .ptr .align 1 _Z7forwardiiiPfS_S_S__param_3,
	.param .u64 .ptr .align 1 _Z7forwardiiiPfS_S_S__param_4,
	.param .u64 .ptr .align 1 _Z7forwardiiiPfS_S_S__param_5,
	.param .u64 .ptr .align 1 _Z7forwardiiiPfS_S_S__param_6
)
{
	.reg .pred 	%p<13>;
	.reg .b32 	%r<41>;
	.reg .b32 	%f<55>;
	.reg .b64 	%rd<57>;

	ld.param.u32 	%r20, [_Z7forwardiiiPfS_S_S__param_0];
	ld.param.u32 	%r18, [_Z7forwardiiiPfS_S_S__param_1];
	ld.param.u32 	%r19, [_Z7forwardiiiPfS_S_S__param_2];
	ld.param.u64 	%rd9, [_Z7forwardiiiPfS_S_S__param_3];
	ld.param.u64 	%rd10, [_Z7forwardiiiPfS_S_S__param_4];
	ld.param.u64 	%rd7, [_Z7forwardiiiPfS_S_S__param_5];
	ld.param.u64 	%rd8, [_Z7forwardiiiPfS_S_S__param_6];
	cvta.to.global.u64 	%rd1, %rd9;
	cvta.to.global.u64 	%rd2, %rd10;
	mov.u32 	%r21, %ctaid.x;
	mov.u32 	%r22, %ntid.x;
	mov.u32 	%r23, %tid.x;
	mad.lo.s32 	%r1, %r21, %r22, %r23;
	mov.u32 	%r24, %ctaid.y;
	mov.u32 	%r25, %ntid.y;
	mov.u32 	%r26, %tid.y;
	mad.lo.s32 	%r2, %r24, %r25, %r26;
	setp.ge.s32 	%p1, %r2, %r20;
	setp.ge.s32 	%p2, %r1, %r19;
	or.pred  	%p3, %p1, %p2;
	@%p3 bra 	$L__BB0_13;
	cvta.to.global.u64 	%rd11, %rd8;
	cvta.to.global.u64 	%rd12, %rd7;
	mul.wide.s32 	%rd13, %r1, 4;
	add.s64 	%rd14, %rd12, %rd13;
	ld.global.f32 	%f52, [%rd14];
	mad.lo.s32 	%r27, %r19, %r2, %r1;
	mul.wide.s32 	%rd15, %r27, 4;
	add.s64 	%rd3, %rd11, %rd15;
	st.global.f32 	[%rd3], %f52;
	setp.lt.s32 	%p4, %r18, 1;
	@%p4 bra 	$L__BB0_13;
	mul.lo.s32 	%r3, %r18, %r2;
	and.b32  	%r4, %r18, 7;
	setp.lt.u32 	%p5, %r18, 8;
	mov.b32 	%r39, 0;
	@%p5 bra 	$L__BB0_5;
	and.b32  	%r39, %r18, 2147483640;
	neg.s32 	%r37, %r39;
	shl.b32 	%r7, %r19, 3;
	mul.wide.u32 	%rd16, %r3, 4;
	add.s64 	%rd17, %rd16, %rd1;
	add.s64 	%rd56, %rd17, 16;
	mul.wide.s32 	%rd20, %r19, 4;
	mov.u32 	%r36, %r1;
$L__BB0_4:
	.pragma "nounroll";
	mul.wide.s32 	%rd18, %r36, 4;
	add.s64 	%rd19, %rd2, %rd18;
	ld.global.f32 	%f9, [%rd19];
	ld.global.f32 	%f10, [%rd56+-16];
	fma.rn.f32 	%f11, %f9, %f10, %f52;
	st.global.f32 	[%rd3], %f11;
	add.s64 	%rd21, %rd19, %rd20;
	ld.global.f32 	%f12, [%rd21];
	ld.global.f32 	%f13, [%rd56+-12];
	fma.rn.f32 	%f14, %f12, %f13, %f11;
	st.global.f32 	[%rd3], %f14;
	add.s64 	%rd22, %rd21, %rd20;
	ld.global.f32 	%f15, [%rd22];
	ld.global.f32 	%f16, [%rd56+-8];
	fma.rn.f32 	%f17, %f15, %f16, %f14;
	st.global.f32 	[%rd3], %f17;
	add.s64 	%rd23, %rd22, %rd20;
	ld.global.f32 	%f18, [%rd23];
	ld.global.f32 	%f19, [%rd56+-4];
	fma.rn.f32 	%f20, %f18, %f19, %f17;
	st.global.f32 	[%rd3], %f20;
	add.s64 	%rd24, %rd23, %rd20;
	ld.global.f32 	%f21, [%rd24];
	ld.global.f32 	%f22, [%rd56];
	fma.rn.f32 	%f23, %f21, %f22, %f20;
	st.global.f32 	[%rd3], %f23;
	add.s64 	%rd25, %rd24, %rd20;
	ld.global.f32 	%f24, [%rd25];
	ld.global.f32 	%f25, [%rd56+4];
	fma.rn.f32 	%f26, %f24, %f25, %f23;
	st.global.f32 	[%rd3], %f26;
	add.s64 	%rd26, %rd25, %rd20;
	ld.global.f32 	%f27, [%rd26];
	ld.global.f32 	%f28, [%rd56+8];
	fma.rn.f32 	%f29, %f27, %f28, %f26;
	st.global.f32 	[%rd3], %f29;
	add.s64 	%rd27, %rd26, %rd20;
	ld.global.f32 	%f30, [%rd27];
	ld.global.f32 	%f31, [%rd56+12];
	fma.rn.f32 	%f52, %f30, %f31, %f29;
	st.global.f32 	[%rd3], %f52;
	add.s32 	%r37, %r37, 8;
	add.s32 	%r36, %r36, %r7;
	add.s64 	%rd56, %rd56, 32;
	setp.ne.s32 	%p6, %r37, 0;
	@%p6 bra 	$L__BB0_4;
$L__BB0_5:
	setp.eq.s32 	%p7, %r4, 0;
	@%p7 bra 	$L__BB0_13;
	and.b32  	%r13, %r18, 3;
	setp.lt.u32 	%p8, %r4, 4;
	@%p8 bra 	$L__BB0_8;
	mad.lo.s32 	%r29, %r39, %r19, %r1;
	mul.wide.s32 	%rd28, %r29, 4;
	add.s64 	%rd29, %rd2, %rd28;
	ld.global.f32 	%f32, [%rd29];
	add.s32 	%r30, %r39, %r3;
	mul.wide.u32 	%rd30, %r30, 4;
	add.s64 	%rd31, %rd1, %rd30;
	ld.global.f32 	%f33, [%rd31];
	fma.rn.f32 	%f34, %f32, %f33, %f52;
	st.global.f32 	[%rd3], %f34;
	mul.wide.s32 	%rd32, %r19, 4;
	add.s64 	%rd33, %rd29, %rd32;
	ld.global.f32 	%f35, [%rd33];
	cvt.u64.u32 	%rd34, %r3;
	cvt.u64.u32 	%rd35, %r39;
	add.s64 	%rd36, %rd35, %rd34;
	shl.b64 	%rd37, %rd36, 2;
	add.s64 	%rd38, %rd1, %rd37;
	ld.global.f32 	%f36, [%rd38+4];
	fma.rn.f32 	%f37, %f35, %f36, %f34;
	st.global.f32 	[%rd3], %f37;
	add.s64 	%rd39, %rd33, %rd32;
	ld.global.f32 	%f38, [%rd39];
	ld.global.f32 	%f39, [%rd38+8];
	fma.rn.f32 	%f40, %f38, %f39, %f37;
	st.global.f32 	[%rd3], %f40;
	add.s64 	%rd40, %rd39, %rd32;
	ld.global.f32 	%f41, [%rd40];
	ld.global.f32 	%f42, [%rd38+12];
	fma.rn.f32 	%f52, %f41, %f42, %f40;
	st.global.f32 	[%rd3], %f52;
	add.s32 	%r39, %r39, 4;
$L__BB0_8:
	setp.eq.s32 	%p9, %r13, 0;
	@%p9 bra 	$L__BB0_13;
	setp.eq.s32 	%p10, %r13, 1;
	@%p10 bra 	$L__BB0_11;
	mad.lo.s32 	%r31, %r39, %r19, %r1;
	mul.wide.s32 	%rd41, %r31, 4;
	add.s64 	%rd42, %rd2, %rd41;
	ld.global.f32 	%f43, [%rd42];
	add.s32 	%r32, %r39, %r3;
	mul.wide.u32 	%rd43, %r32, 4;
	add.s64 	%rd44, %rd1, %rd43;
	ld.global.f32 	%f44, [%rd44];
	fma.rn.f32 	%f45, %f43, %f44, %f52;
	st.global.f32 	[%rd3], %f45;
	mul.wide.s32 	%rd45, %r19, 4;
	add.s64 	%rd46, %rd42, %rd45;
	ld.global.f32 	%f46, [%rd46];
	cvt.u64.u32 	%rd47, %r3;
	cvt.u64.u32 	%rd48, %r39;
	add.s64 	%rd49, %rd48, %rd47;
	shl.b64 	%rd50, %rd49, 2;
	add.s64 	%rd51, %rd1, %rd50;
	ld.global.f32 	%f47, [%rd51+4];
	fma.rn.f32 	%f52, %f46, %f47, %f45;
	st.global.f32 	[%rd3], %f52;
	add.s32 	%r39, %r39, 2;
$L__BB0_11:
	and.b32  	%r33, %r18, 1;
	setp.eq.b32 	%p11, %r33, 1;
	not.pred 	%p12, %p11;
	@%p12 bra 	$L__BB0_13;
	mad.lo.s32 	%r34, %r39, %r19, %r1;
	mul.wide.s32 	%rd52, %r34, 4;
	add.s64 	%rd53, %rd2, %rd52;
	ld.global.f32 	%f48, [%rd53];
	add.s32 	%r35, %r39, %r3;
	mul.wide.u32 	%rd54, %r35, 4;
	add.s64 	%rd55, %rd1, %rd54;
	ld.global.f32 	%f49, [%rd55];
	fma.rn.f32 	%f50, %f48, %f49, %f52;
	st.global.f32 	[%rd3], %f50;
$L__BB0_13:
	ret;

}
	// .globl	_Z8backwardiiiPfS_S_S_S_
.visible .entry _Z8backwardiiiPfS_S_S_S_(
	.param .u32 _Z8backwardiiiPfS_S_S_S__param_0,
	.param .u32 _Z8backwardiiiPfS_S_S_S__param_1,
	.param .u32 _Z8backwardiiiPfS_S_S_S__param_2,
	.param .u64 .ptr .align 1 _Z8backwardiiiPfS_S_S_S__param_3,
	.param .u64 .ptr .align 1 _Z8backwardiiiPfS_S_S_S__param_4,
	.param .u64 .ptr .align 1 _Z8backwardiiiPfS_S_S_S__param_5,
	.param .u64 .ptr .align 1 _Z8backwardiiiPfS_S_S_S__param_6,
	.param .u64 .ptr .align 1 _Z8backwardiiiPfS_S_S_S__param_7
)
{
	.reg .pred 	%p<14>;
	.reg .b32 	%r<41>;
	.reg .b32 	%f<70>;
	.reg .b64 	%rd<56>;

	ld.param.u32 	%r20, [_Z8backwardiiiPfS_S_S_S__param_0];
	ld.param.u32 	%r18, [_Z8backwardiiiPfS_S_S_S__param_1];
	ld.param.u32 	%r19, [_Z8backwardiiiPfS_S_S_S__param_2];
	ld.param.u64 	%rd8, [_Z8backwardiiiPfS_S_S_S__param_3];
	ld.param.u64 	%rd9, [_Z8backwardiiiPfS_S_S_S__param_5];
	ld.param.u64 	%rd6, [_Z8backwardiiiPfS_S_S_S__param_6];
	ld.param.u64 	%rd7, [_Z8backwardiiiPfS_S_S_S__param_7];
	cvta.to.global.u64 	%rd1, %rd9;
	cvta.to.global.u64 	%rd2, %rd8;
	mov.u32 	%r21, %ctaid.x;
	mov.u32 	%r22, %ntid.x;
	mov.u32 	%r23, %tid.x;
	mad.lo.s32 	%r1, %r21, %r22, %r23;
	mov.u32 	%r24, %ctaid.y;
	mov.u32 	%r25, %ntid.y;
	mov.u32 	%r26, %tid.y;
	mad.lo.s32 	%r2, %r24, %r25, %r26;
	setp.ge.s32 	%p1, %r2, %r20;
	setp.ge.s32 	%p2, %r1, %r19;
	or.pred  	%p3, %p1, %p2;
	@%p3 bra 	$L__BB1_14;
	setp.lt.s32 	%p4, %r18, 1;
	mov.f32 	%f69, 0f00000000;
	@%p4 bra 	$L__BB1_13;
	mul.lo.s32 	%r3, %r18, %r2;
	and.b32  	%r4, %r18, 7;
	setp.lt.u32 	%p5, %r18, 8;
	mov.f32 	%f69, 0f00000000;
	mov.b32 	%r39, 0;
	@%p5 bra 	$L__BB1_5;
	and.b32  	%r39, %r18, 2147483640;
	neg.s32 	%r37, %r39;
	shl.b32 	%r7, %r19, 3;
	mul.wide.u32 	%rd10, %r3, 4;
	add.s64 	%rd11, %rd10, %rd1;
	add.s64 	%rd55, %rd11, 16;
	mov.f32 	%f69, 0f00000000;
	mul.wide.s32 	%rd14, %r19, 4;
	mov.u32 	%r36, %r1;
$L__BB1_4:
	.pragma "nounroll";
	mul.wide.s32 	%rd12, %r36, 4;
	add.s64 	%rd13, %rd2, %rd12;
	ld.global.f32 	%f17, [%rd13];
	ld.global.f32 	%f18, [%rd55+-16];
	fma.rn.f32 	%f19, %f17, %f18, %f69;
	add.s64 	%rd15, %rd13, %rd14;
	ld.global.f32 	%f20, [%rd15];
	ld.global.f32 	%f21, [%rd55+-12];
	fma.rn.f32 	%f22, %f20, %f21, %f19;
	add.s64 	%rd16, %rd15, %rd14;
	ld.global.f32 	%f23, [%rd16];
	ld.global.f32 	%f24, [%rd55+-8];
	fma.rn.f32 	%f25, %f23, %f24, %f22;
	add.s64 	%rd17, %rd16, %rd14;
	ld.global.f32 	%f26, [%rd17];
	ld.global.f32 	%f27, [%rd55+-4];
	fma.rn.f32 	%f28, %f26, %f27, %f25;
	add.s64 	%rd18, %rd17, %rd14;
	ld.global.f32 	%f29, [%rd18];
	ld.global.f32 	%f30, [%rd55];
	fma.rn.f32 	%f31, %f29, %f30, %f28;
	add.s64 	%rd19, %rd18, %rd14;
	ld.global.f32 	%f32, [%rd19];
	ld.global.f32 	%f33, [%rd55+4];
	fma.rn.f32 	%f34, %f32, %f33, %f31;
	add.s64 	%rd20, %rd19, %rd14;
	ld.global.f32 	%f35, [%rd20];
	ld.global.f32 	%f36, [%rd55+8];
	fma.rn.f32 	%f37, %f35, %f36, %f34;
	add.s64 	%rd21, %rd20, %rd14;
	ld.global.f32 	%f38, [%rd21];
	ld.global.f32 	%f39, [%rd55+12];
	fma.rn.f32 	%f69, %f38, %f39, %f37;
	add.s32 	%r37, %r37, 8;
	add.s32 	%r36, %r36, %r7;
	add.s64 	%rd55, %rd55, 32;
	setp.ne.s32 	%p6, %r37, 0;
	@%p6 bra 	$L__BB1_4;
$L__BB1_5:
	setp.eq.s32 	%p7, %r4, 0;
	@%p7 bra 	$L__BB1_13;
	and.b32  	%r13, %r18, 3;
	setp.lt.u32 	%p8, %r4, 4;
	@%p8 bra 	$L__BB1_8;
	mad.lo.s32 	%r28, %r39, %r19, %r1;
	mul.wide.s32 	%rd22, %r28, 4;
	add.s64 	%rd23, %rd2, %rd22;
	ld.global.f32 	%f41, [%rd23];
	add.s32 	%r29, %r39, %r3;
	mul.wide.u32 	%rd24, %r29, 4;
	add.s64 	%rd25, %rd1, %rd24;
	ld.global.f32 	%f42, [%rd25];
	fma.rn.f32 	%f43, %f41, %f42, %f69;
	mul.wide.s32 	%rd26, %r19, 4;
	add.s64 	%rd27, %rd23, %rd26;
	ld.global.f32 	%f44, [%rd27];
	cvt.u64.u32 	%rd28, %r3;
	cvt.u64.u32 	%rd29, %r39;
	add.s64 	%rd30, %rd29, %rd28;
	shl.b64 	%rd31, %rd30, 2;
	add.s64 	%rd32, %rd1, %rd31;
	ld.global.f32 	%f45, [%rd32+4];
	fma.rn.f32 	%f46, %f44, %f45, %f43;
	add.s64 	%rd33, %rd27, %rd26;
	ld.global.f32 	%f47, [%rd33];
	ld.global.f32 	%f48, [%rd32+8];
	fma.rn.f32 	%f49, %f47, %f48, %f46;
	add.s64 	%rd34, %rd33, %rd26;
	ld.global.f32 	%f50, [%rd34];
	ld.global.f32 	%f51, [%rd32+12];
	fma.rn.f32 	%f69, %f50, %f51, %f49;
	add.s32 	%r39, %r39, 4;
$L__BB1_8:
	setp.eq.s32 	%p9, %r13, 0;
	@%p9 bra 	$L__BB1_13;
	setp.eq.s32 	%p10, %r13, 1;
	@%p10 bra 	$L__BB1_11;
	mad.lo.s32 	%r30, %r39, %r19, %r1;
	mul.wide.s32 	%rd35, %r30, 4;
	add.s64 	%rd36, %rd2, %rd35;
	ld.global.f32 	%f53, [%rd36];
	add.s32 	%r31, %r39, %r3;
	mul.wide.u32 	%rd37, %r31, 4;
	add.s64 	%rd38, %rd1, %rd37;
	ld.global.f32 	%f54, [%rd38];
	fma.rn.f32 	%f55, %f53, %f54, %f69;
	mul.wide.s32 	%rd39, %r19, 4;
	add.s64 	%rd40, %rd36, %rd39;
	ld.global.f32 	%f56, [%rd40];
	cvt.u64.u32 	%rd41, %r3;
	cvt.u64.u32 	%rd42, %r39;
	add.s64 	%rd43, %rd42, %rd41;
	shl.b64 	%rd44, %rd43, 2;
	add.s64 	%rd45, %rd1, %rd44;
	ld.global.f32 	%f57, [%rd45+4];
	fma.rn.f32 	%f69, %f56, %f57, %f55;
	add.s32 	%r39, %r39, 2;
$L__BB1_11:
	and.b32  	%r32, %r18, 1;
	setp.eq.b32 	%p11, %r32, 1;
	not.pred 	%p12, %p11;
	@%p12 bra 	$L__BB1_13;
	mad.lo.s32 	%r33, %r39, %r19, %r1;
	mul.wide.s32 	%rd46, %r33, 4;
	add.s64 	%rd47, %rd2, %rd46;
	ld.global.f32 	%f58, [%rd47];
	add.s32 	%r34, %r39, %r3;
	mul.wide.u32 	%rd48, %r34, 4;
	add.s64 	%rd49, %rd1, %rd48;
	ld.global.f32 	%f59, [%rd49];
	fma.rn.f32 	%f69, %f58, %f59, %f69;
$L__BB1_13:
	mad.lo.s32 	%r35, %r19, %r2, %r1;
	cvta.to.global.u64 	%rd50, %rd7;
	mul.wide.s32 	%rd51, %r35, 4;
	add.s64 	%rd52, %rd50, %rd51;
	ld.global.f32 	%f60, [%rd52];
	setp.gt.f32 	%p13, %f60, 0f00000000;
	selp.f32 	%f61, %f69, 0f00000000, %p13;
	cvta.to.global.u64 	%rd53, %rd6;
	add.s64 	%rd54, %rd53, %rd51;
	st.global.f32 	[%rd54], %f61;
$L__BB1_14:
	ret;

}
	// .globl	_Z12update_layeriiifPfS_S_S_
.visible .entry _Z12update_layeriiifPfS_S_S_(
	.param .u32 _Z12update_layeriiifPfS_S_S__param_0,
	.param .u32 _Z12update_layeriiifPfS_S_S__param_1,
	.param .u32 _Z12update_layeriiifPfS_S_S__param_2,
	.param .f32 _Z12update_layeriiifPfS_S_S__param_3,
	.param .u64 .ptr .align 1 _Z12update_layeriiifPfS_S_S__param_4,
	.param .u64 .ptr .align 1 _Z12update_layeriiifPfS_S_S__param_5,
	.param .u64 .ptr .align 1 _Z12update_layeriiifPfS_S_S__param_6,
	.param .u64 .ptr .align 1 _Z12update_layeriiifPfS_S_S__param_7
)
{
	.reg .pred 	%p<13>;
	.reg .b32 	%r<44>;
	.reg .b32 	%f<109>;
	.reg .b64 	%rd<58>;

	ld.param.u32 	%r20, [_Z12update_layeriiifPfS_S_S__param_0];
	ld.param.u32 	%r21, [_Z12update_layeriiifPfS_S_S__param_1];
	ld.param.u32 	%r22, [_Z12update_layeriiifPfS_S_S__param_2];
	ld.param.f32 	%f25, [_Z12update_layeriiifPfS_S_S__param_3];
	ld.param.u64 	%rd4, [_Z12update_layeriiifPfS_S_S__param_5];
	ld.param.u64 	%rd5, [_Z12update_layeriiifPfS_S_S__param_6];
	ld.param.u64 	%rd6, [_Z12update_layeriiifPfS_S_S__param_7];
	cvta.to.global.u64 	%rd1, %rd6;
	cvta.to.global.u64 	%rd2, %rd5;
	mov.u32 	%r23, %ctaid.x;
	mov.u32 	%r24, %ntid.x;
	mov.u32 	%r25, %tid.x;
	mad.lo.s32 	%r1, %r23, %r24, %r25;
	mov.u32 	%r26, %ctaid.y;
	mov.u32 	%r27, %ntid.y;
	mov.u32 	%r28, %tid.y;
	mad.lo.s32 	%r2, %r26, %r27, %r28;
	setp.ge.s32 	%p1, %r2, %r21;
	setp.ge.s32 	%p2, %r1, %r20;
	or.pred  	%p3, %p2, %p1;
	@%p3 bra 	$L__BB2_14;
	setp.lt.s32 	%p4, %r22, 1;
	mov.f32 	%f107, 0f00000000;
	mov.f32 	%f108, %f107;
	@%p4 bra 	$L__BB2_13;
	and.b32  	%r3, %r22, 7;
	setp.lt.u32 	%p5, %r22, 8;
	mov.f32 	%f108, 0f00000000;
	mov.b32 	%r42, 0;
	mov.f32 	%f107, %f108;
	@%p5 bra 	$L__BB2_5;
	and.b32  	%r42, %r22, 2147483640;
	neg.s32 	%r40, %r42;
	shl.b32 	%r6, %r20, 3;
	shl.b32 	%r7, %r21, 3;
	mov.f32 	%f108, 0f00000000;
	mul.wide.s32 	%rd11, %r21, 4;
	mul.wide.s32 	%rd13, %r20, 4;
	mov.u32 	%r38, %r2;
	mov.u32 	%r39, %r1;
$L__BB2_4:
	.pragma "nounroll";
	mul.wide.s32 	%rd7, %r38, 4;
	add.s64 	%rd8, %rd2, %rd7;
	ld.global.f32 	%f30, [%rd8];
	mul.wide.s32 	%rd9, %r39, 4;
	add.s64 	%rd10, %rd1, %rd9;
	ld.global.f32 	%f31, [%rd10];
	fma.rn.f32 	%f32, %f30, %f31, %f107;
	add.f32 	%f33, %f108, %f31;
	add.s64 	%rd12, %rd8, %rd11;
	ld.global.f32 	%f34, [%rd12];
	add.s64 	%rd14, %rd10, %rd13;
	ld.global.f32 	%f35, [%rd14];
	fma.rn.f32 	%f36, %f34, %f35, %f32;
	add.f32 	%f37, %f33, %f35;
	add.s64 	%rd15, %rd12, %rd11;
	ld.global.f32 	%f38, [%rd15];
	add.s64 	%rd16, %rd14, %rd13;
	ld.global.f32 	%f39, [%rd16];
	fma.rn.f32 	%f40, %f38, %f39, %f36;
	add.f32 	%f41, %f37, %f39;
	add.s64 	%rd17, %rd15, %rd11;
	ld.global.f32 	%f42, [%rd17];
	add.s64 	%rd18, %rd16, %rd13;
	ld.global.f32 	%f43, [%rd18];
	fma.rn.f32 	%f44, %f42, %f43, %f40;
	add.f32 	%f45, %f41, %f43;
	add.s64 	%rd19, %rd17, %rd11;
	ld.global.f32 	%f46, [%rd19];
	add.s64 	%rd20, %rd18, %rd13;
	ld.global.f32 	%f47, [%rd20];
	fma.rn.f32 	%f48, %f46, %f47, %f44;
	add.f32 	%f49, %f45, %f47;
	add.s64 	%rd21, %rd19, %rd11;
	ld.global.f32 	%f50, [%rd21];
	add.s64 	%rd22, %rd20, %rd13;
	ld.global.f32 	%f51, [%rd22];
	fma.rn.f32 	%f52, %f50, %f51, %f48;
	add.f32 	%f53, %f49, %f51;
	add.s64 	%rd23, %rd21, %rd11;
	ld.global.f32 	%f54, [%rd23];
	add.s64 	%rd24, %rd22, %rd13;
	ld.global.f32 	%f55, [%rd24];
	fma.rn.f32 	%f56, %f54, %f55, %f52;
	add.f32 	%f57, %f53, %f55;
	add.s64 	%rd25, %rd23, %rd11;
	ld.global.f32 	%f58, [%rd25];
	add.s64 	%rd26, %rd24, %rd13;
	ld.global.f32 	%f59, [%rd26];
	fma.rn.f32 	%f107, %f58, %f59, %f56;
	add.f32 	%f108, %f57, %f59;
	add.s32 	%r40, %r40, 8;
	add.s32 	%r39, %r39, %r6;
	add.s32 	%r38, %r38, %r7;
	setp.ne.s32 	%p6, %r40, 0;
	@%p6 bra 	$L__BB2_4;
$L__BB2_5:
	setp.eq.s32 	%p7, %r3, 0;
	@%p7 bra 	$L__BB2_13;
	and.b32  	%r15, %r22, 3;
	setp.lt.u32 	%p8, %r3, 4;
	@%p8 bra 	$L__BB2_8;
	mad.lo.s32 	%r30, %r42, %r21, %r2;
	mul.wide.s32 	%rd27, %r30, 4;
	add.s64 	%rd28, %rd2, %rd27;
	ld.global.f32 	%f61, [%rd28];
	mad.lo.s32 	%r31, %r42, %r20, %r1;
	mul.wide.s32 	%rd29, %r31, 4;
	add.s64 	%rd30, %rd1, %rd29;
	ld.global.f32 	%f62, [%rd30];
	fma.rn.f32 	%f63, %f61, %f62, %f107;
	add.f32 	%f64, %f108, %f62;
	mul.wide.s32 	%rd31, %r21, 4;
	add.s64 	%rd32, %rd28, %rd31;
	ld.global.f32 	%f65, [%rd32];
	mul.wide.s32 	%rd33, %r20, 4;
	add.s64 	%rd34, %rd30, %rd33;
	ld.global.f32 	%f66, [%rd34];
	fma.rn.f32 	%f67, %f65, %f66, %f63;
	add.f32 	%f68, %f64, %f66;
	add.s64 	%rd35, %rd32, %rd31;
	ld.global.f32 	%f69, [%rd35];
	add.s64 	%rd36, %rd34, %rd33;
	ld.global.f32 	%f70, [%rd36];
	fma.rn.f32 	%f71, %f69, %f70, %f67;
	add.f32 	%f72, %f68, %f70;
	add.s64 	%rd37, %rd35, %rd31;
	ld.global.f32 	%f73, [%rd37];
	add.s64 	%rd38, %rd36, %rd33;
	ld.global.f32 	%f74, [%rd38];
	fma.rn.f32 	%f107, %f73, %f74, %f71;
	add.f32 	%f108, %f72, %f74;
	add.s32 	%r42, %r42, 4;
$L__BB2_8:
	setp.eq.s32 	%p9, %r15, 0;
	@%p9 bra 	$L__BB2_13;
	setp.eq.s32 	%p10, %r15, 1;
	@%p10 bra 	$L__BB2_11;
	mad.lo.s32 	%r32, %r42, %r21, %r2;
	mul.wide.s32 	%rd39, %r32, 4;
	add.s64 	%rd40, %rd2, %rd39;
	ld.global.f32 	%f76, [%rd40];
	mad.lo.s32 	%r33, %r42, %r20, %r1;
	mul.wide.s32 	%rd41, %r33, 4;
	add.s64 	%rd42, %rd1, %rd41;
	ld.global.f32 	%f77, [%rd42];
	fma.rn.f32 	%f78, %f76, %f77, %f107;
	add.f32 	%f79, %f108, %f77;
	mul.wide.s32 	%rd43, %r21, 4;
	add.s64 	%rd44, %rd40, %rd43;
	ld.global.f32 	%f80, [%rd44];
	mul.wide.s32 	%rd45, %r20, 4;
	add.s64 	%rd46, %rd42, %rd45;
	ld.global.f32 	%f81, [%rd46];
	fma.rn.f32 	%f107, %f80, %f81, %f78;
	add.f32 	%f108, %f79, %f81;
	add.s32 	%r42, %r42, 2;
$L__BB2_11:
	and.b32  	%r34, %r22, 1;
	setp.eq.b32 	%p11, %r34, 1;
	not.pred 	%p12, %p11;
	@%p12 bra 	$L__BB2_13;
	mad.lo.s32 	%r35, %r42, %r21, %r2;
	mul.wide.s32 	%rd47, %r35, 4;
	add.s64 	%rd48, %rd2, %rd47;
	ld.global.f32 	%f82, [%rd48];
	mad.lo.s32 	%r36, %r42, %r20, %r1;
	mul.wide.s32 	%rd49, %r36, 4;
	add.s64 	%rd50, %rd1, %rd49;
	ld.global.f32 	%f83, [%rd50];
	fma.rn.f32 	%f107, %f82, %f83, %f107;
	add.f32 	%f108, %f108, %f83;
$L__BB2_13:
	ld.param.u64 	%rd57, [_Z12update_layeriiifPfS_S_S__param_4];
	mul.f32 	%f84, %f25, %f107;
	cvt.rn.f32.s32 	%f85, %r22;
	div.rn.f32 	%f86, %f84, %f85;
	mad.lo.s32 	%r37, %r2, %r20, %r1;
	cvta.to.global.u64 	%rd51, %rd57;
	mul.wide.s32 	%rd52, %r37, 4;
	add.s64 	%rd53, %rd51, %rd52;
	ld.global.f32 	%f87, [%rd53];
	sub.f32 	%f88, %f87, %f86;
	st.global.f32 	[%rd53], %f88;
	mul.f32 	%f89, %f25, %f108;
	div.rn.f32 	%f90, %f89, %f85;
	cvta.to.global.u64 	%rd54, %rd4;
	mul.wide.s32 	%rd55, %r1, 4;
	add.s64 	%rd56, %rd54, %rd55;
	ld.global.f32 	%f91, [%rd56];
	sub.f32 	%f92, %f91, %f90;
	st.global.f32 	[%rd56], %f92;
$L__BB2_14:
	ret;

}
	// .globl	_Z4reluiiPfS_
.visible .entry _Z4reluiiPfS_(
	.param .u32 _Z4reluiiPfS__param_0,
	.param .u32 _Z4reluiiPfS__param_1,
	.param .u64 .ptr .align 1 _Z4reluiiPfS__param_2,
	.param .u64 .ptr .align 1 _Z4reluiiPfS__param_3
)
{
	.reg .pred 	%p<4>;
	.reg .b32 	%r<12>;
	.reg .b32 	%f<3>;
	.reg .b64 	%rd<8>;

	ld.param.u32 	%r3, [_Z4reluiiPfS__param_0];
	ld.param.u32 	%r4, [_Z4reluiiPfS__param_1];
	ld.param.u64 	%rd1, [_Z4reluiiPfS__param_2];
	ld.param.u64 	%rd2, [_Z4reluiiPfS__param_3];
	mov.u32 	%r5, %ctaid.x;
	mov.u32 	%r6, %ntid.x;
	mov.u32 	%r7, %tid.x;
	mad.lo.s32 	%r1, %r5, %r6, %r7;
	mov.u32 	%r8, %ctaid.y;
	mov.u32 	%r9, %ntid.y;
	mov.u32 	%r10, %tid.y;
	mad.lo.s32 	%r2, %r8, %r9, %r10;
	setp.ge.s32 	%p1, %r2, %r3;
	setp.ge.s32 	%p2, %r1, %r4;
	or.pred  	%p3, %p1, %p2;
	@%p3 bra 	$L__BB3_2;
	cvta.to.global.u64 	%rd3, %rd1;
	cvta.to.global.u64 	%rd4, %rd2;
	mad.lo.s32 	%r11, %r2, %r3, %r1;
	mul.wide.s32 	%rd5, %r11, 4;
	add.s64 	%rd6, %rd3, %rd5;
	ld.global.f32 	%f1, [%rd6];
	max.f32 	%f2, %f1, 0f00000000;
	add.s64 	%rd7, %rd4, %rd5;
	st.global.f32 	[%rd7], %f2;
$L__BB3_2:
	ret;

}
	// .globl	_Z14relu_backwardsiiiPfS_S_
.visible .entry _Z14relu_backwardsiiiPfS_S_(
	.param .u32 _Z14relu_backwardsiiiPfS_S__param_0,
	.param .u32 _Z14relu_backwardsiiiPfS_S__param_1,
	.param .u32 _Z14relu_backwardsiiiPfS_S__param_2,
	.param .u64 .ptr .align 1 _Z14relu_backwardsiiiPfS_S__param_3,
	.param .u64 .ptr .align 1 _Z14relu_backwardsiiiPfS_S__param_4,
	.param .u64 .ptr .align 1 _Z14relu_backwardsiiiPfS_S__param_5
)
{
	.reg .pred 	%p<5>;
	.reg .b32 	%r<12>;
	.reg .b32 	%f<6>;
	.reg .b64 	%rd<13>;

	ld.param.u32 	%r4, [_Z14relu_backwardsiiiPfS_S__param_0];
	ld.param.u32 	%r5, [_Z14relu_backwardsiiiPfS_S__param_1];
	ld.param.u64 	%rd1, [_Z14relu_backwardsiiiPfS_S__param_3];
	ld.param.u64 	%rd2, [_Z14relu_backwardsiiiPfS_S__param_4];
	ld.param.u64 	%rd3, [_Z14relu_backwardsiiiPfS_S__param_5];
	mov.u32 	%r6, %ctaid.x;
	mov.u32 	%r7, %ntid.x;
	mov.u32 	%r8, %tid.x;
	mad.lo.s32 	%r1, %r6, %r7, %r8;
	mov.u32 	%r9, %ctaid.y;
	mov.u32 	%r10, %ntid.y;
	mov.u32 	%r11, %tid.y;
	mad.lo.s32 	%r2, %r9, %r10, %r11;
	setp.ge.s32 	%p1, %r2, %r4;
	setp.ge.s32 	%p2, %r1, %r5;
	or.pred  	%p3, %p1, %p2;
	@%p3 bra 	$L__BB4_4;
	cvta.to.global.u64 	%rd4, %rd1;
	mad.lo.s32 	%r3, %r2, %r4, %r1;
	mul.wide.s32 	%rd5, %r3, 4;
	add.s64 	%rd6, %rd4, %rd5;
	ld.global.f32 	%f4, [%rd6];
	setp.leu.f32 	%p4, %f4, 0f00000000;
	mov.f32 	%f5, 0f00000000;
	@%p4 bra 	$L__BB4_3;
	cvta.to.global.u64 	%rd7, %rd2;
	add.s64 	%rd9, %rd7, %rd5;
	ld.global.f32 	%f5, [%rd9];
$L__BB4_3:
	cvta.to.global.u64 	%rd10, %rd3;
	add.s64 	%rd12, %rd10, %rd5;
	st.global.f32 	[%rd12], %f5;
$L__BB4_4:
	ret;

}
	// .globl	_Z7softmaxiiPfS_
.visible .entry _Z7softmaxiiPfS_(
	.param .u32 _Z7softmaxiiPfS__param_0,
	.param .u32 _Z7softmaxiiPfS__param_1,
	.param .u64 .ptr .align 1 _Z7softmaxiiPfS__param_2,
	.param .u64 .ptr .align 1 _Z7softmaxiiPfS__param_3
)
{
	.reg .pred 	%p<22>;
	.reg .b32 	%r<97>;
	.reg .b32 	%f<306>;
	.reg .b64 	%rd<58>;

	ld.param.u32 	%r33, [_Z7softmaxiiPfS__param_0];
	ld.param.u32 	%r34, [_Z7softmaxiiPfS__param_1];
	ld.param.u64 	%rd13, [_Z7softmaxiiPfS__param_2];
	ld.param.u64 	%rd12, [_Z7softmaxiiPfS__param_3];
	cvta.to.global.u64 	%rd1, %rd13;
	mov.u32 	%r35, %ctaid.x;
	mov.u32 	%r36, %ntid.x;
	mov.u32 	%r37, %tid.x;
	mad.lo.s32 	%r1, %r35, %r36, %r37;
	mov.u32 	%r38, %ctaid.y;
	mov.u32 	%r39, %ntid.y;
	mov.u32 	%r40, %tid.y;
	mad.lo.s32 	%r2, %r38, %r39, %r40;
	setp.ge.s32 	%p1, %r2, %r34;
	setp.ge.s32 	%p2, %r1, %r33;
	or.pred  	%p3, %p2, %p1;
	@%p3 bra 	$L__BB5_28;
	mul.lo.s32 	%r3, %r2, %r33;
	mul.wide.s32 	%rd14, %r3, 4;
	add.s64 	%rd2, %rd1, %rd14;
	ld.global.f32 	%f296, [%rd2];
	setp.lt.s32 	%p4, %r33, 2;
	@%p4 bra 	$L__BB5_15;
	add.s32 	%r4, %r33, -1;
	add.s32 	%r42, %r33, -2;
	and.b32  	%r5, %r4, 15;
	setp.lt.u32 	%p5, %r42, 15;
	mov.b32 	%r88, 1;
	@%p5 bra 	$L__BB5_6;
	and.b32  	%r44, %r4, -16;
	neg.s32 	%r92, %r44;
	add.s32 	%r45, %r3, 1;
	mul.wide.u32 	%rd15, %r45, 4;
	add.s64 	%rd16, %rd15, %rd1;
	add.s64 	%rd56, %rd16, 32;
	mov.b32 	%r91, 0;
$L__BB5_4:
	.pragma "nounroll";
	ld.global.f32 	%f28, [%rd56+-32];
	max.f32 	%f29, %f296, %f28;
	ld.global.f32 	%f30, [%rd56+-28];
	max.f32 	%f31, %f29, %f30;
	ld.global.f32 	%f32, [%rd56+-24];
	max.f32 	%f33, %f31, %f32;
	ld.global.f32 	%f34, [%rd56+-20];
	max.f32 	%f35, %f33, %f34;
	ld.global.f32 	%f36, [%rd56+-16];
	max.f32 	%f37, %f35, %f36;
	ld.global.f32 	%f38, [%rd56+-12];
	max.f32 	%f39, %f37, %f38;
	ld.global.f32 	%f40, [%rd56+-8];
	max.f32 	%f41, %f39, %f40;
	ld.global.f32 	%f42, [%rd56+-4];
	max.f32 	%f43, %f41, %f42;
	ld.global.f32 	%f44, [%rd56];
	max.f32 	%f45, %f43, %f44;
	ld.global.f32 	%f46, [%rd56+4];
	max.f32 	%f47, %f45, %f46;
	ld.global.f32 	%f48, [%rd56+8];
	max.f32 	%f49, %f47, %f48;
	ld.global.f32 	%f50, [%rd56+12];
	max.f32 	%f51, %f49, %f50;
	ld.global.f32 	%f52, [%rd56+16];
	max.f32 	%f53, %f51, %f52;
	ld.global.f32 	%f54, [%rd56+20];
	max.f32 	%f55, %f53, %f54;
	ld.global.f32 	%f56, [%rd56+24];
	max.f32 	%f57, %f55, %f56;
	ld.global.f32 	%f58, [%rd56+28];
	max.f32 	%f296, %f57, %f58;
	add.s32 	%r92, %r92, 16;
	add.s32 	%r91, %r91, 16;
	add.s64 	%rd56, %rd56, 64;
	setp.eq.s32 	%p6, %r92, 0;
	@%p6 bra 	$L__BB5_5;
	bra.uni 	$L__BB5_4;
$L__BB5_5:
	add.s32 	%r88, %r91, 1;
$L__BB5_6:
	setp.eq.s32 	%p7, %r5, 0;
	@%p7 bra 	$L__BB5_15;
	and.b32  	%r9, %r4, 7;
	setp.lt.u32 	%p8, %r5, 8;
	@%p8 bra 	$L__BB5_9;
	add.s32 	%r46, %r88, %r3;
	mul.wide.u32 	%rd17, %r46, 4;
	add.s64 	%rd18, %rd1, %rd17;
	ld.global.f32 	%f60, [%rd18];
	max.f32 	%f61, %f296, %f60;
	cvt.u64.u32 	%rd19, %r3;
	cvt.u64.u32 	%rd20, %r88;
	add.s64 	%rd21, %rd20, %rd19;
	shl.b64 	%rd22, %rd21, 2;
	add.s64 	%rd23, %rd1, %rd22;
	ld.global.f32 	%f62, [%rd23+4];
	max.f32 	%f63, %f61, %f62;
	ld.global.f32 	%f64, [%rd23+8];
	max.f32 	%f65, %f63, %f64;
	ld.global.f32 	%f66, [%rd23+12];
	max.f32 	%f67, %f65, %f66;
	ld.global.f32 	%f68, [%rd23+16];
	max.f32 	%f69, %f67, %f68;
	ld.global.f32 	%f70, [%rd23+20];
	max.f32 	%f71, %f69, %f70;
	ld.global.f32 	%f72, [%rd23+24];
	max.f32 	%f73, %f71, %f72;
	ld.global.f32 	%f74, [%rd23+28];
	max.f32 	%f296, %f73, %f74;
	add.s32 	%r88, %r88, 8;
$L__BB5_9:
	setp.eq.s32 	%p9, %r9, 0;
	@%p9 bra 	$L__BB5_15;
	and.b32  	%r12, %r4, 3;
	setp.lt.u32 	%p10, %r9, 4;
	@%p10 bra 	$L__BB5_12;
	add.s32 	%r47, %r88, %r3;
	mul.wide.u32 	%rd24, %r47, 4;
	add.s64 	%rd25, %rd1, %rd24;
	ld.global.f32 	%f76, [%rd25];
	max.f32 	%f77, %f296, %f76;
	cvt.u64.u32 	%rd26, %r3;
	cvt.u64.u32 	%rd27, %r88;
	add.s64 	%rd28, %rd27, %rd26;
	shl.b64 	%rd29, %rd28, 2;
	add.s64 	%rd30, %rd1, %rd29;
	ld.global.f32 	%f78, [%rd30+4];
	max.f32 	%f79, %f77, %f78;
	ld.global.f32 	%f80, [%rd30+8];
	max.f32 	%f81, %f79, %f80;
	ld.global.f32 	%f82, [%rd30+12];
	max.f32 	%f296, %f81, %f82;
	add.s32 	%r88, %r88, 4;
$L__BB5_12:
	setp.eq.s32 	%p11, %r12, 0;
	@%p11 bra 	$L__BB5_15;
	add.s32 	%r48, %r88, %r3;
	mul.wide.u32 	%rd31, %r48, 4;
	add.s64 	%rd55, %rd1, %rd31;
	neg.s32 	%r90, %r12;
$L__BB5_14:
	.pragma "nounroll";
	ld.global.f32 	%f83, [%rd55];
	max.f32 	%f296, %f296, %f83;
	add.s64 	%rd55, %rd55, 4;
	add.s32 	%r90, %r90, 1;
	setp.ne.s32 	%p12, %r90, 0;
	@%p12 bra 	$L__BB5_14;
$L__BB5_15:
	setp.lt.s32 	%p13, %r33, 1;
	mov.f32 	%f305, 0f00000000;
	@%p13 bra 	$L__BB5_27;
	and.b32  	%r18, %r33, 7;
	setp.lt.u32 	%p14, %r33, 8;
	mov.f32 	%f305, 0f00000000;
	mov.b32 	%r94, 0;
	@%p14 bra 	$L__BB5_19;
	and.b32  	%r94, %r33, 2147483640;
	neg.s32 	%r93, %r94;
	mul.wide.u32 	%rd32, %r3, 4;
	add.s64 	%rd33, %rd32, %rd1;
	add.s64 	%rd57, %rd33, 16;
	mov.f32 	%f305, 0f00000000;
$L__BB5_18:
	.pragma "nounroll";
	ld.global.f32 	%f88, [%rd57+-16];
	sub.f32 	%f89, %f88, %f296;
	fma.rn.f32 	%f90, %f89, 0f3BBB989D, 0f3F000000;
	cvt.sat.f32.f32 	%f91, %f90;
	mov.f32 	%f92, 0f4B400001;
	mov.f32 	%f93, 0f437C0000;
	fma.rm.f32 	%f94, %f91, %f93, %f92;
	add.f32 	%f95, %f94, 0fCB40007F;
	neg.f32 	%f96, %f95;
	fma.rn.f32 	%f97, %f89, 0f3FB8AA3B, %f96;
	fma.rn.f32 	%f98, %f89, 0f32A57060, %f97;
	mov.b32 	%r50, %f94;
	shl.b32 	%r51, %r50, 23;
	mov.b32 	%f99, %r51;
	ex2.approx.ftz.f32 	%f100, %f98;
	fma.rn.f32 	%f101, %f100, %f99, %f305;
	ld.global.f32 	%f102, [%rd57+-12];
	sub.f32 	%f103, %f102, %f296;
	fma.rn.f32 	%f104, %f103, 0f3BBB989D, 0f3F000000;
	cvt.sat.f32.f32 	%f105, %f104;
	fma.rm.f32 	%f106, %f105, %f93, %f92;
	add.f32 	%f107, %f106, 0fCB40007F;
	neg.f32 	%f108, %f107;
	fma.rn.f32 	%f109, %f103, 0f3FB8AA3B, %f108;
	fma.rn.f32 	%f110, %f103, 0f32A57060, %f109;
	mov.b32 	%r52, %f106;
	shl.b32 	%r53, %r52, 23;
	mov.b32 	%f111, %r53;
	ex2.approx.ftz.f32 	%f112, %f110;
	fma.rn.f32 	%f113, %f112, %f111, %f101;
	ld.global.f32 	%f114, [%rd57+-8];
	sub.f32 	%f115, %f114, %f296;
	fma.rn.f32 	%f116, %f115, 0f3BBB989D, 0f3F000000;
	cvt.sat.f32.f32 	%f117, %f116;
	fma.rm.f32 	%f118, %f117, %f93, %f92;
	add.f32 	%f119, %f118, 0fCB40007F;
	neg.f32 	%f120, %f119;
	fma.rn.f32 	%f121, %f115, 0f3FB8AA3B, %f120;
	fma.rn.f32 	%f122, %f115, 0f32A57060, %f121;
	mov.b32 	%r54, %f118;
	shl.b32 	%r55, %r54, 23;
	mov.b32 	%f123, %r55;
	ex2.approx.ftz.f32 	%f124, %f122;
	fma.rn.f32 	%f125, %f124, %f123, %f113;
	ld.global.f32 	%f126, [%rd57+-4];
	sub.f32 	%f127, %f126, %f296;
	fma.rn.f32 	%f128, %f127, 0f3BBB989D, 0f3F000000;
	cvt.sat.f32.f32 	%f129, %f128;
	fma.rm.f32 	%f130, %f129, %f93, %f92;
	add.f32 	%f131, %f130, 0fCB40007F;
	neg.f32 	%f132, %f131;
	fma.rn.f32 	%f133, %f127, 0f3FB8AA3B, %f132;
	fma.rn.f32 	%f134, %f127, 0f32A57060, %f133;
	mov.b32 	%r56, %f130;
	shl.b32 	%r57, %r56, 23;
	mov.b32 	%f135, %r57;
	ex2.approx.ftz.f32 	%f136, %f134;
	fma.rn.f32 	%f137, %f136, %f135, %f125;
	ld.global.f32 	%f138, [%rd57];
	sub.f32 	%f139, %f138, %f296;
	fma.rn.f32 	%f140, %f139, 0f3BBB989D, 0f3F000000;
	cvt.sat.f32.f32 	%f141, %f140;
	fma.rm.f32 	%f142, %f141, %f93, %f92;
	add.f32 	%f143, %f142, 0fCB40007F;
	neg.f32 	%f144, %f143;
	fma.rn.f32 	%f145, %f139, 0f3FB8AA3B, %f144;
	fma.rn.f32 	%f146, %f139, 0f32A57060, %f145;
	mov.b32 	%r58, %f142;
	shl.b32 	%r59, %r58, 23;
	mov.b32 	%f147, %r59;
	ex2.approx.ftz.f32 	%f148, %f146;
	fma.rn.f32 	%f149, %f148, %f147, %f137;
	ld.global.f32 	%f150, [%rd57+4];
	sub.f32 	%f151, %f150, %f296;
	fma.rn.f32 	%f152, %f151, 0f3BBB989D, 0f3F000000;
	cvt.sat.f32.f32 	%f153, %f152;
	fma.rm.f32 	%f154, %f153, %f93, %f92;
	add.f32 	%f155, %f154, 0fCB40007F;
	neg.f32 	%f156, %f155;
	fma.rn.f32 	%f157, %f151, 0f3FB8AA3B, %f156;
	fma.rn.f32 	%f158, %f151, 0f32A57060, %f157;
	mov.b32 	%r60, %f154;
	shl.b32 	%r61, %r60, 23;
	mov.b32 	%f159, %r61;
	ex2.approx.ftz.f32 	%f160, %f158;
	fma.rn.f32 	%f161, %f160, %f159, %f149;
	ld.global.f32 	%f162, [%rd57+8];
	sub.f32 	%f163, %f162, %f296;
	fma.rn.f32 	%f164, %f163, 0f3BBB989D, 0f3F000000;
	cvt.sat.f32.f32 	%f165, %f164;
	fma.rm.f32 	%f166, %f165, %f93, %f92;
	add.f32 	%f167, %f166, 0fCB40007F;
	neg.f32 	%f168, %f167;
	fma.rn.f32 	%f169, %f163, 0f3FB8AA3B, %f168;
	fma.rn.f32 	%f170, %f163, 0f32A57060, %f169;
	mov.b32 	%r62, %f166;
	shl.b32 	%r63, %r62, 23;
	mov.b32 	%f171, %r63;
	ex2.approx.ftz.f32 	%f172, %f170;
	fma.rn.f32 	%f173, %f172, %f171, %f161;
	ld.global.f32 	%f174, [%rd57+12];
	sub.f32 	%f175, %f174, %f296;
	fma.rn.f32 	%f176, %f175, 0f3BBB989D, 0f3F000000;
	cvt.sat.f32.f32 	%f177, %f176;
	fma.rm.f32 	%f178, %f177, %f93, %f92;
	add.f32 	%f179, %f178, 0fCB40007F;
	neg.f32 	%f180, %f179;
	fma.rn.f32 	%f181, %f175, 0f3FB8AA3B, %f180;
	fma.rn.f32 	%f182, %f175, 0f32A57060, %f181;
	mov.b32 	%r64, %f178;
	shl.b32 	%r65, %r64, 23;
	mov.b32 	%f183, %r65;
	ex2.approx.ftz.f32 	%f184, %f182;
	fma.rn.f32 	%f305, %f184, %f183, %f173;
	add.s32 	%r93, %r93, 8;
	add.s64 	%rd57, %rd57, 32;
	setp.ne.s32 	%p15, %r93, 0;
	@%p15 bra 	$L__BB5_18;
$L__BB5_19:
	setp.eq.s32 	%p16, %r18, 0;
	@%p16 bra 	$L__BB5_27;
	and.b32  	%r28, %r33, 3;
	setp.lt.u32 	%p17, %r18, 4;
	@%p17 bra 	$L__BB5_22;
	add.s32 	%r66, %r94, %r3;
	mul.wide.u32 	%rd34, %r66, 4;
	add.s64 	%rd35, %rd1, %rd34;
	ld.global.f32 	%f186, [%rd35];
	sub.f32 	%f187, %f186, %f296;
	fma.rn.f32 	%f188, %f187, 0f3BBB989D, 0f3F000000;
	cvt.sat.f32.f32 	%f189, %f188;
	mov.f32 	%f190, 0f4B400001;
	mov.f32 	%f191, 0f437C0000;
	fma.rm.f32 	%f192, %f189, %f191, %f190;
	add.f32 	%f193, %f192, 0fCB40007F;
	neg.f32 	%f194, %f193;
	fma.rn.f32 	%f195, %f187, 0f3FB8AA3B, %f194;
	fma.rn.f32 	%f196, %f187, 0f32A57060, %f195;
	mov.b32 	%r67, %f192;
	shl.b32 	%r68, %r67, 23;
	mov.b32 	%f197, %r68;
	ex2.approx.ftz.f32 	%f198, %f196;
	fma.rn.f32 	%f199, %f198, %f197, %f305;
	cvt.u64.u32 	%rd36, %r3;
	cvt.u64.u32 	%rd37, %r94;
	add.s64 	%rd38, %rd37, %rd36;
	shl.b64 	%rd39, %rd38, 2;
	add.s64 	%rd40, %rd1, %rd39;
	ld.global.f32 	%f200, [%rd40+4];
	sub.f32 	%f201, %f200, %f296;
	fma.rn.f32 	%f202, %f201, 0f3BBB989D, 0f3F000000;
	cvt.sat.f32.f32 	%f203, %f202;
	fma.rm.f32 	%f204, %f203, %f191, %f190;
	add.f32 	%f205, %f204, 0fCB40007F;
	neg.f32 	%f206, %f205;
	fma.rn.f32 	%f207, %f201, 0f3FB8AA3B, %f206;
	fma.rn.f32 	%f208, %f201, 0f32A57060, %f207;
	mov.b32 	%r69, %f204;
	shl.b32 	%r70, %r69, 23;
	mov.b32 	%f209, %r70;
	ex2.approx.ftz.f32 	%f210, %f208;
	fma.rn.f32 	%f211, %f210, %f209, %f199;
	ld.global.f32 	%f212, [%rd40+8];
	sub.f32 	%f213, %f212, %f296;
	fma.rn.f32 	%f214, %f213, 0f3BBB989D, 0f3F000000;
	cvt.sat.f32.f32 	%f215, %f214;
	fma.rm.f32 	%f216, %f215, %f191, %f190;
	add.f32 	%f217, %f216, 0fCB40007F;
	neg.f32 	%f218, %f217;
	fma.rn.f32 	%f219, %f213, 0f3FB8AA3B, %f218;
	fma.rn.f32 	%f220, %f213, 0f32A57060, %f219;
	mov.b32 	%r71, %f216;
	shl.b32 	%r72, %r71, 23;
	mov.b32 	%f221, %r72;
	ex2.approx.ftz.f32 	%f222, %f220;
	fma.rn.f32 	%f223, %f222, %f221, %f211;
	ld.global.f32 	%f224, [%rd40+12];
	sub.f32 	%f225, %f224, %f296;
	fma.rn.f32 	%f226, %f225, 0f3BBB989D, 0f3F000000;
	cvt.sat.f32.f32 	%f227, %f226;
	fma.rm.f32 	%f228, %f227, %f191, %f190;
	add.f32 	%f229, %f228, 0fCB40007F;
	neg.f32 	%f230, %f229;
	fma.rn.f32 	%f231, %f225, 0f3FB8AA3B, %f230;
	fma.rn.f32 	%f232, %f225, 0f32A57060, %f231;
	mov.b32 	%r73, %f228;
	shl.b32 	%r74, %r73, 23;
	mov.b32 	%f233, %r74;
	ex2.approx.ftz.f32 	%f234, %f232;
	fma.rn.f32 	%f305, %f234, %f233, %f223;
	add.s32 	%r94, %r94, 4;
$L__BB5_22:
	setp.eq.s32 	%p18, %r28, 0;
	@%p18 bra 	$L__BB5_27;
	setp.eq.s32 	%p19, %r28, 1;
	@%p19 bra 	$L__BB5_25;
	add.s32 	%r75, %r94, %r3;
	mul.wide.u32 	%rd41, %r75, 4;
	add.s64 	%rd42, %rd1, %rd41;
	ld.global.f32 	%f236, [%rd42];
	sub.f32 	%f237, %f236, %f296;
	fma.rn.f32 	%f238, %f237, 0f3BBB989D, 0f3F000000;
	cvt.sat.f32.f32 	%f239, %f238;
	mov.f32 	%f240, 0f4B400001;
	mov.f32 	%f241, 0f437C0000;
	fma.rm.f32 	%f242, %f239, %f241, %f240;
	add.f32 	%f243, %f242, 0fCB40007F;
	neg.f32 	%f244, %f243;
	fma.rn.f32 	%f245, %f237, 0f3FB8AA3B, %f244;
	fma.rn.f32 	%f246, %f237, 0f32A57060, %f245;
	mov.b32 	%r76, %f242;
	shl.b32 	%r77, %r76, 23;
	mov.b32 	%f247, %r77;
	ex2.approx.ftz.f32 	%f248, %f246;
	fma.rn.f32 	%f249, %f248, %f247, %f305;
	cvt.u64.u32 	%rd43, %r3;
	cvt.u64.u32 	%rd44, %r94;
	add.s64 	%rd45, %rd44, %rd43;
	shl.b64 	%rd46, %rd45, 2;
	add.s64 	%rd47, %rd1, %rd46;
	ld.global.f32 	%f250, [%rd47+4];
	sub.f32 	%f251, %f250, %f296;
	fma.rn.f32 	%f252, %f251, 0f3BBB989D, 0f3F000000;
	cvt.sat.f32.f32 	%f253, %f252;
	fma.rm.f32 	%f254, %f253, %f241, %f240;
	add.f32 	%f255, %f254, 0fCB40007F;
	neg.f32 	%f256, %f255;
	fma.rn.f32 	%f257, %f251, 0f3FB8AA3B, %f256;
	fma.rn.f32 	%f258, %f251, 0f32A57060, %f257;
	mov.b32 	%r78, %f254;
	shl.b32 	%r79, %r78, 23;
	mov.b32 	%f259, %r79;
	ex2.approx.ftz.f32 	%f260, %f258;
	fma.rn.f32 	%f305, %f260, %f259, %f249;
	add.s32 	%r94, %r94, 2;
$L__BB5_25:
	and.b32  	%r80, %r33, 1;
	setp.eq.b32 	%p20, %r80, 1;
	not.pred 	%p21, %p20;
	@%p21 bra 	$L__BB5_27;
	add.s32 	%r81, %r94, %r3;
	mul.wide.u32 	%rd48, %r81, 4;
	add.s64 	%rd49, %rd1, %rd48;
	ld.global.f32 	%f261, [%rd49];
	sub.f32 	%f262, %f261, %f296;
	fma.rn.f32 	%f263, %f262, 0f3BBB989D, 0f3F000000;
	cvt.sat.f32.f32 	%f264, %f263;
	mov.f32 	%f265, 0f4B400001;
	mov.f32 	%f266, 0f437C0000;
	fma.rm.f32 	%f267, %f264, %f266, %f265;
	add.f32 	%f268, %f267, 0fCB40007F;
	neg.f32 	%f269, %f268;
	fma.rn.f32 	%f270, %f262, 0f3FB8AA3B, %f269;
	fma.rn.f32 	%f271, %f262, 0f32A57060, %f270;
	mov.b32 	%r82, %f267;
	shl.b32 	%r83, %r82, 23;
	mov.b32 	%f272, %r83;
	ex2.approx.ftz.f32 	%f273, %f271;
	fma.rn.f32 	%f305, %f273, %f272, %f305;
$L__BB5_27:
	add.s32 	%r84, %r3, %r1;
	mul.wide.s32 	%rd50, %r1, 4;
	add.s64 	%rd51, %rd2, %rd50;
	ld.global.f32 	%f274, [%rd51];
	sub.f32 	%f275, %f274, %f296;
	fma.rn.f32 	%f276, %f275, 0f3BBB989D, 0f3F000000;
	cvt.sat.f32.f32 	%f277, %f276;
	mov.f32 	%f278, 0f4B400001;
	mov.f32 	%f279, 0f437C0000;
	fma.rm.f32 	%f280, %f277, %f279, %f278;
	add.f32 	%f281, %f280, 0fCB40007F;
	neg.f32 	%f282, %f281;
	fma.rn.f32 	%f283, %f275, 0f3FB8AA3B, %f282;
	fma.rn.f32 	%f284, %f275, 0f32A57060, %f283;
	mov.b32 	%r85, %f280;
	shl.b32 	%r86, %r85, 23;
	mov.b32 	%f285, %r86;
	ex2.approx.ftz.f32 	%f286, %f284;
	mul.f32 	%f287, %f286, %f285;
	div.rn.f32 	%f288, %f287, %f305;
	cvta.to.global.u64 	%rd52, %rd12;
	mul.wide.s32 	%rd53, %r84, 4;
	add.s64 	%rd54, %rd52, %rd53;
	st.global.f32 	[%rd54], %f288;
$L__BB5_28:
	ret;

}
	// .globl	_Z13cross_entropyiiPfS_S_
.visible .entry _Z13cross_entropyiiPfS_S_(
	.param .u32 _Z13cross_entropyiiPfS_S__param_0,
	.param .u32 _Z13cross_entropyiiPfS_S__param_1,
	.param .u64 .ptr .align 1 _Z13cross_entropyiiPfS_S__param_2,
	.param .u64 .ptr .align 1 _Z13cross_entropyiiPfS_S__param_3,
	.param .u64 .ptr .align 1 _Z13cross_entropyiiPfS_S__param_4
)
{
	.reg .pred 	%p<19>;
	.reg .b32 	%r<105>;
	.reg .b32 	%f<19>;
	.reg .b64 	%rd<17>;
	.reg .b64 	%fd<152>;

	ld.param.u32 	%r40, [_Z13cross_entropyiiPfS_S__param_0];
	ld.param.u32 	%r41, [_Z13cross_entropyiiPfS_S__param_1];
	ld.param.u64 	%rd8, [_Z13cross_entropyiiPfS_S__param_2];
	ld.param.u64 	%rd9, [_Z13cross_entropyiiPfS_S__param_3];
	ld.param.u64 	%rd7, [_Z13cross_entropyiiPfS_S__param_4];
	cvta.to.global.u64 	%rd1, %rd8;
	cvta.to.global.u64 	%rd2, %rd9;
	mov.u32 	%r42, %ctaid.x;
	mov.u32 	%r43, %ntid.x;
	mov.u32 	%r44, %tid.x;
	mad.lo.s32 	%r1, %r42, %r43, %r44;
	setp.ge.s32 	%p1, %r1, %r41;
	@%p1 bra 	$L__BB6_30;
	setp.lt.s32 	%p2, %r40, 1;
	mov.f32 	%f18, 0f00000000;
	@%p2 bra 	$L__BB6_29;
	mul.lo.s32 	%r2, %r1, %r40;
	mov.b32 	%r46, 1127219200;
	mov.b32 	%r47, -2147483648;
	mov.b64 	%fd1, {%r47, %r46};
	setp.eq.s32 	%p3, %r40, 1;
	mov.f64 	%fd148, 0d0000000000000000;
	mov.b32 	%r100, 0;
	@%p3 bra 	$L__BB6_20;
	and.b32  	%r48, %r40, 2147483646;
	neg.s32 	%r91, %r48;
	add.s64 	%rd3, %rd1, 4;
	add.s64 	%rd4, %rd2, 4;
	mov.f32 	%f18, 0f00000000;
	mov.u32 	%r90, %r2;
$L__BB6_4:
	mul.wide.s32 	%rd10, %r90, 4;
	add.s64 	%rd5, %rd3, %rd10;
	add.s64 	%rd6, %rd4, %rd10;
	ld.global.f32 	%f2, [%rd6+-4];
	ld.global.f32 	%f13, [%rd5+-4];
	cvt.f64.f32 	%fd32, %f13;
	max.f64 	%fd142, %fd32, 0d3EB0C6F7A0B5ED8D;
	{
	.reg .b32 %temp; 
	mov.b64 	{%temp, %r92}, %fd142;
	}
	{
	.reg .b32 %temp; 
	mov.b64 	{%r93, %temp}, %fd142;
	}
	setp.gt.s32 	%p4, %r92, 1048575;
	mov.b32 	%r94, -1023;
	@%p4 bra 	$L__BB6_6;
	mul.f64 	%fd142, %fd142, 0d4350000000000000;
	{
	.reg .b32 %temp; 
	mov.b64 	{%temp, %r92}, %fd142;
	}
	{
	.reg .b32 %temp; 
	mov.b64 	{%r93, %temp}, %fd142;
	}
	mov.b32 	%r94, -1077;
$L__BB6_6:
	add.s32 	%r51, %r92, -1;
	setp.gt.u32 	%p5, %r51, 2146435070;
	@%p5 bra 	$L__BB6_10;
	shr.u32 	%r54, %r92, 20;
	add.s32 	%r95, %r94, %r54;
	and.b32  	%r55, %r92, 1048575;
	or.b32  	%r56, %r55, 1072693248;
	mov.b64 	%fd143, {%r93, %r56};
	setp.lt.u32 	%p7, %r56, 1073127583;
	@%p7 bra 	$L__BB6_9;
	{
	.reg .b32 %temp; 
	mov.b64 	{%r57, %temp}, %fd143;
	}
	{
	.reg .b32 %temp; 
	mov.b64 	{%temp, %r58}, %fd143;
	}
	add.s32 	%r59, %r58, -1048576;
	mov.b64 	%fd143, {%r57, %r59};
	add.s32 	%r95, %r95, 1;
$L__BB6_9:
	add.f64 	%fd34, %fd143, 0dBFF0000000000000;
	add.f64 	%fd35, %fd143, 0d3FF0000000000000;
	rcp.approx.ftz.f64 	%fd36, %fd35;
	neg.f64 	%fd37, %fd35;
	fma.rn.f64 	%fd38, %fd37, %fd36, 0d3FF0000000000000;
	fma.rn.f64 	%fd39, %fd38, %fd38, %fd38;
	fma.rn.f64 	%fd40, %fd39, %fd36, %fd36;
	mul.f64 	%fd41, %fd34, %fd40;
	fma.rn.f64 	%fd42, %fd34, %fd40, %fd41;
	mul.f64 	%fd43, %fd42, %fd42;
	fma.rn.f64 	%fd44, %fd43, 0d3EB1380B3AE80F1E, 0d3ED0EE258B7A8B04;
	fma.rn.f64 	%fd45, %fd44, %fd43, 0d3EF3B2669F02676F;
	fma.rn.f64 	%fd46, %fd45, %fd43, 0d3F1745CBA9AB0956;
	fma.rn.f64 	%fd47, %fd46, %fd43, 0d3F3C71C72D1B5154;
	fma.rn.f64 	%fd48, %fd47, %fd43, 0d3F624924923BE72D;
	fma.rn.f64 	%fd49, %fd48, %fd43, 0d3F8999999999A3C4;
	fma.rn.f64 	%fd50, %fd49, %fd43, 0d3FB5555555555554;
	sub.f64 	%fd51, %fd34, %fd42;
	add.f64 	%fd52, %fd51, %fd51;
	neg.f64 	%fd53, %fd42;
	fma.rn.f64 	%fd54, %fd53, %fd34, %fd52;
	mul.f64 	%fd55, %fd40, %fd54;
	mul.f64 	%fd56, %fd43, %fd50;
	fma.rn.f64 	%fd57, %fd56, %fd42, %fd55;
	xor.b32  	%r60, %r95, -2147483648;
	mov.b32 	%r61, 1127219200;
	mov.b64 	%fd58, {%r60, %r61};
	sub.f64 	%fd59, %fd58, %fd1;
	fma.rn.f64 	%fd60, %fd59, 0d3FE62E42FEFA39EF, %fd42;
	fma.rn.f64 	%fd61, %fd59, 0dBFE62E42FEFA39EF, %fd60;
	sub.f64 	%fd62, %fd61, %fd42;
	sub.f64 	%fd63, %fd57, %fd62;
	fma.rn.f64 	%fd64, %fd59, 0d3C7ABC9E3B39803F, %fd63;
	add.f64 	%fd144, %fd60, %fd64;
	bra.uni 	$L__BB6_11;
$L__BB6_10:
	fma.rn.f64 	%fd33, %fd142, 0d7FF0000000000000, 0d7FF0000000000000;
	{
	.reg .b32 %temp; 
	mov.b64 	{%temp, %r52}, %fd142;
	}
	and.b32  	%r53, %r52, 2147483647;
	setp.eq.s32 	%p6, %r53, 0;
	selp.f64 	%fd144, 0dFFF0000000000000, %fd33, %p6;
$L__BB6_11:
	cvt.f64.f32 	%fd65, %f2;
	mul.f64 	%fd66, %fd144, %fd65;
	cvt.f64.f32 	%fd67, %f18;
	sub.f64 	%fd68, %fd67, %fd66;
	cvt.rn.f32.f64 	%f3, %fd68;
	ld.global.f32 	%f4, [%rd6];
	ld.global.f32 	%f14, [%rd5];
	cvt.f64.f32 	%fd69, %f14;
	max.f64 	%fd145, %fd69, 0d3EB0C6F7A0B5ED8D;
	{
	.reg .b32 %temp; 
	mov.b64 	{%temp, %r96}, %fd145;
	}
	{
	.reg .b32 %temp; 
	mov.b64 	{%r97, %temp}, %fd145;
	}
	setp.gt.s32 	%p8, %r96, 1048575;
	mov.b32 	%r98, -1023;
	@%p8 bra 	$L__BB6_13;
	mul.f64 	%fd145, %fd145, 0d4350000000000000;
	{
	.reg .b32 %temp; 
	mov.b64 	{%temp, %r96}, %fd145;
	}
	{
	.reg .b32 %temp; 
	mov.b64 	{%r97, %temp}, %fd145;
	}
	mov.b32 	%r98, -1077;
$L__BB6_13:
	add.s32 	%r64, %r96, -1;
	setp.lt.u32 	%p9, %r64, 2146435071;
	@%p9 bra 	$L__BB6_15;
	fma.rn.f64 	%fd70, %fd145, 0d7FF0000000000000, 0d7FF0000000000000;
	{
	.reg .b32 %temp; 
	mov.b64 	{%temp, %r65}, %fd145;
	}
	and.b32  	%r66, %r65, 2147483647;
	setp.eq.s32 	%p10, %r66, 0;
	selp.f64 	%fd147, 0dFFF0000000000000, %fd70, %p10;
	bra.uni 	$L__BB6_18;
$L__BB6_15:
	shr.u32 	%r67, %r96, 20;
	add.s32 	%r99, %r98, %r67;
	and.b32  	%r68, %r96, 1048575;
	or.b32  	%r69, %r68, 1072693248;
	mov.b64 	%fd146, {%r97, %r69};
	setp.lt.u32 	%p11, %r69, 1073127583;
	@%p11 bra 	$L__BB6_17;
	{
	.reg .b32 %temp; 
	mov.b64 	{%r70, %temp}, %fd146;
	}
	{
	.reg .b32 %temp; 
	mov.b64 	{%temp, %r71}, %fd146;
	}
	add.s32 	%r72, %r71, -1048576;
	mov.b64 	%fd146, {%r70, %r72};
	add.s32 	%r99, %r99, 1;
$L__BB6_17:
	add.f64 	%fd71, %fd146, 0dBFF0000000000000;
	add.f64 	%fd72, %fd146, 0d3FF0000000000000;
	rcp.approx.ftz.f64 	%fd73, %fd72;
	neg.f64 	%fd74, %fd72;
	fma.rn.f64 	%fd75, %fd74, %fd73, 0d3FF0000000000000;
	fma.rn.f64 	%fd76, %fd75, %fd75, %fd75;
	fma.rn.f64 	%fd77, %fd76, %fd73, %fd73;
	mul.f64 	%fd78, %fd71, %fd77;
	fma.rn.f64 	%fd79, %fd71, %fd77, %fd78;
	mul.f64 	%fd80, %fd79, %fd79;
	fma.rn.f64 	%fd81, %fd80, 0d3EB1380B3AE80F1E, 0d3ED0EE258B7A8B04;
	fma.rn.f64 	%fd82, %fd81, %fd80, 0d3EF3B2669F02676F;
	fma.rn.f64 	%fd83, %fd82, %fd80, 0d3F1745CBA9AB0956;
	fma.rn.f64 	%fd84, %fd83, %fd80, 0d3F3C71C72D1B5154;
	fma.rn.f64 	%fd85, %fd84, %fd80, 0d3F624924923BE72D;
	fma.rn.f64 	%fd86, %fd85, %fd80, 0d3F8999999999A3C4;
	fma.rn.f64 	%fd87, %fd86, %fd80, 0d3FB5555555555554;
	sub.f64 	%fd88, %fd71, %fd79;
	add.f64 	%fd89, %fd88, %fd88;
	neg.f64 	%fd90, %fd79;
	fma.rn.f64 	%fd91, %fd90, %fd71, %fd89;
	mul.f64 	%fd92, %fd77, %fd91;
	mul.f64 	%fd93, %fd80, %fd87;
	fma.rn.f64 	%fd94, %fd93, %fd79, %fd92;
	xor.b32  	%r73, %r99, -2147483648;
	mov.b32 	%r74, 1127219200;
	mov.b64 	%fd95, {%r73, %r74};
	sub.f64 	%fd96, %fd95, %fd1;
	fma.rn.f64 	%fd97, %fd96, 0d3FE62E42FEFA39EF, %fd79;
	fma.rn.f64 	%fd98, %fd96, 0dBFE62E42FEFA39EF, %fd97;
	sub.f64 	%fd99, %fd98, %fd79;
	sub.f64 	%fd100, %fd94, %fd99;
	fma.rn.f64 	%fd101, %fd96, 0d3C7ABC9E3B39803F, %fd100;
	add.f64 	%fd147, %fd97, %fd101;
$L__BB6_18:
	cvt.f64.f32 	%fd102, %f4;
	mul.f64 	%fd103, %fd147, %fd102;
	cvt.f64.f32 	%fd104, %f3;
	sub.f64 	%fd105, %fd104, %fd103;
	cvt.rn.f32.f64 	%f18, %fd105;
	add.s32 	%r91, %r91, 2;
	add.s32 	%r90, %r90, 2;
	setp.ne.s32 	%p12, %r91, 0;
	@%p12 bra 	$L__BB6_4;
	cvt.f64.f32 	%fd148, %f18;
	and.b32  	%r100, %r40, 2147483646;
$L__BB6_20:
	and.b32  	%r75, %r40, 1;
	setp.eq.b32 	%p13, %r75, 1;
	not.pred 	%p14, %p13;
	@%p14 bra 	$L__BB6_29;
	add.s32 	%r77, %r100, %r2;
	mul.wide.s32 	%rd11, %r77, 4;
	add.s64 	%rd12, %rd2, %rd11;
	ld.global.f32 	%f7, [%rd12];
	add.s64 	%rd13, %rd1, %rd11;
	ld.global.f32 	%f15, [%rd13];
	cvt.f64.f32 	%fd106, %f15;
	max.f64 	%fd149, %fd106, 0d3EB0C6F7A0B5ED8D;
	{
	.reg .b32 %temp; 
	mov.b64 	{%temp, %r101}, %fd149;
	}
	{
	.reg .b32 %temp; 
	mov.b64 	{%r102, %temp}, %fd149;
	}
	setp.gt.s32 	%p15, %r101, 1048575;
	mov.b32 	%r103, -1023;
	@%p15 bra 	$L__BB6_23;
	mul.f64 	%fd149, %fd149, 0d4350000000000000;
	{
	.reg .b32 %temp; 
	mov.b64 	{%temp, %r101}, %fd149;
	}
	{
	.reg .b32 %temp; 
	mov.b64 	{%r102, %temp}, %fd149;
	}
	mov.b32 	%r103, -1077;
$L__BB6_23:
	add.s32 	%r79, %r101, -1;
	setp.lt.u32 	%p16, %r79, 2146435071;
	@%p16 bra 	$L__BB6_25;
	fma.rn.f64 	%fd107, %fd149, 0d7FF0000000000000, 0d7FF0000000000000;
	{
	.reg .b32 %temp; 
	mov.b64 	{%temp, %r80}, %fd149;
	}
	and.b32  	%r81, %r80, 2147483647;
	setp.eq.s32 	%p17, %r81, 0;
	selp.f64 	%fd151, 0dFFF0000000000000, %fd107, %p17;
	bra.uni 	$L__BB6_28;
$L__BB6_25:
	shr.u32 	%r82, %r101, 20;
	add.s32 	%r104, %r103, %r82;
	and.b32  	%r83, %r101, 1048575;
	or.b32  	%r84, %r83, 1072693248;
	mov.b64 	%fd150, {%r102, %r84};
	setp.lt.u32 	%p18, %r84, 1073127583;
	@%p18 bra 	$L__BB6_27;
	{
	.reg .b32 %temp; 
	mov.b64 	{%r85, %temp}, %fd150;
	}
	{
	.reg .b32 %temp; 
	mov.b64 	{%temp, %r86}, %fd150;
	}
	add.s32 	%r87, %r86, -1048576;
	mov.b64 	%fd150, {%r85, %r87};
	add.s32 	%r104, %r104, 1;
$L__BB6_27:
	add.f64 	%fd108, %fd150, 0dBFF0000000000000;
	add.f64 	%fd109, %fd150, 0d3FF0000000000000;
	rcp.approx.ftz.f64 	%fd110, %fd109;
	neg.f64 	%fd111, %fd109;
	fma.rn.f64 	%fd112, %fd111, %fd110, 0d3FF0000000000000;
	fma.rn.f64 	%fd113, %fd112, %fd112, %fd112;
	fma.rn.f64 	%fd114, %fd113, %fd110, %fd110;
	mul.f64 	%fd115, %fd108, %fd114;
	fma.rn.f64 	%fd116, %fd108, %fd114, %fd115;
	mul.f64 	%fd117, %fd116, %fd116;
	fma.rn.f64 	%fd118, %fd117, 0d3EB1380B3AE80F1E, 0d3ED0EE258B7A8B04;
	fma.rn.f64 	%fd119, %fd118, %fd117, 0d3EF3B2669F02676F;
	fma.rn.f64 	%fd120, %fd119, %fd117, 0d3F1745CBA9AB0956;
	fma.rn.f64 	%fd121, %fd120, %fd117, 0d3F3C71C72D1B5154;
	fma.rn.f64 	%fd122, %fd121, %fd117, 0d3F624924923BE72D;
	fma.rn.f64 	%fd123, %fd122, %fd117, 0d3F8999999999A3C4;
	fma.rn.f64 	%fd124, %fd123, %fd117, 0d3FB5555555555554;
	sub.f64 	%fd125, %fd108, %fd116;
	add.f64 	%fd126, %fd125, %fd125;
	neg.f64 	%fd127, %fd116;
	fma.rn.f64 	%fd128, %fd127, %fd108, %fd126;
	mul.f64 	%fd129, %fd114, %fd128;
	mul.f64 	%fd130, %fd117, %fd124;
	fma.rn.f64 	%fd131, %fd130, %fd116, %fd129;
	xor.b32  	%r88, %r104, -2147483648;
	mov.b32 	%r89, 1127219200;
	mov.b64 	%fd132, {%r88, %r89};
	sub.f64 	%fd133, %fd132, %fd1;
	fma.rn.f64 	%fd134, %fd133, 0d3FE62E42FEFA39EF, %fd116;
	fma.rn.f64 	%fd135, %fd133, 0dBFE62E42FEFA39EF, %fd134;
	sub.f64 	%fd136, %fd135, %fd116;
	sub.f64 	%fd137, %fd131, %fd136;
	fma.rn.f64 	%fd138, %fd133, 0d3C7ABC9E3B39803F, %fd137;
	add.f64 	%fd151, %fd134, %fd138;
$L__BB6_28:
	cvt.f64.f32 	%fd139, %f7;
	mul.f64 	%fd140, %fd151, %fd139;
	sub.f64 	%fd141, %fd148, %fd140;
	cvt.rn.f32.f64 	%f18, %fd141;
$L__BB6_29:
	cvta.to.global.u64 	%rd14, %rd7;
	mul.wide.s32 	%rd15, %r1, 4;
	add.s64 	%rd16, %rd14, %rd15;
	st.global.f32 	[%rd16], %f18;
$L__BB6_30:
	ret;

}
	// .globl	_Z23cross_entropy_backwardsiiPfS_S_
.visible .entry _Z23cross_entropy_backwardsiiPfS_S_(
	.param .u32 _Z23cross_entropy_backwardsiiPfS_S__param_0,
	.param .u32 _Z23cross_entropy_backwardsiiPfS_S__param_1,
	.param .u64 .ptr .align 1 _Z23cross_entropy_backwardsiiPfS_S__param_2,
	.param .u64 .ptr .align 1 _Z23cross_entropy_backwardsiiPfS_S__param_3,
	.param .u64 .ptr .align 1 _Z23cross_entropy_backwardsiiPfS_S__param_4
)
{
	.reg .pred 	%p<4>;
	.reg .b32 	%r<12>;
	.reg .b32 	%f<4>;
	.reg .b64 	%rd<11>;

	ld.param.u32 	%r3, [_Z23cross_entropy_backwardsiiPfS_S__param_0];
	ld.param.u32 	%r4, [_Z23cross_entropy_backwardsiiPfS_S__param_1];
	ld.param.u64 	%rd1, [_Z23cross_entropy_backwardsiiPfS_S__param_2];
	ld.param.u64 	%rd2, [_Z23cross_entropy_backwardsiiPfS_S__param_3];
	ld.param.u64 	%rd3, [_Z23cross_entropy_backwardsiiPfS_S__param_4];
	mov.u32 	%r5, %ctaid.x;
	mov.u32 	%r6, %ntid.x;
	mov.u32 	%r7, %tid.x;
	mad.lo.s32 	%r1, %r5, %r6, %r7;
	mov.u32 	%r8, %ctaid.y;
	mov.u32 	%r9, %ntid.y;
	mov.u32 	%r10, %tid.y;
	mad.lo.s32 	%r2, %r8, %r9, %r10;
	setp.ge.s32 	%p1, %r2, %r4;
	setp.ge.s32 	%p2, %r1, %r3;
	or.pred  	%p3, %p2, %p1;
	@%p3 bra 	$L__BB7_2;
	cvta.to.global.u64 	%rd4, %rd1;
	cvta.to.global.u64 	%rd5, %rd2;
	cvta.to.global.u64 	%rd6, %rd3;
	mad.lo.s32 	%r11, %r2, %r3, %r1;
	mul.wide.s32 	%rd7, %r11, 4;
	add.s64 	%rd8, %rd4, %rd7;
	ld.global.f32 	%f1, [%rd8];
	add.s64 	%rd9, %rd5, %rd7;
	ld.global.f32 	%f2, [%rd9];
	sub.f32 	%f3, %f1, %f2;
	add.s64 	%rd10, %rd6, %rd7;
	st.global.f32 	[%rd10], %f3;
$L__BB7_2:
	ret;

}
	// .globl	_Z9init_randiiPf
.visible .entry _Z9init_randiiPf(
	.param .u32 _Z9init_randiiPf_param_0,
	.param .u32 _Z9init_randiiPf_param_1,
	.param .u64 .ptr .align 1 _Z9init_randiiPf_param_2
)
{
	.local .align 8 .b8 	__local_depot8[48];
	.reg .b64 	%SP;
	.reg .b64 	%SPL;
	.reg .pred 	%p<69>;
	.reg .b32 	%r<1218>;
	.reg .b32 	%f<35>;
	.reg .b64 	%rd<27>;

	mov.u64 	%SPL, __local_depot8;
	ld.param.u32 	%r542, [_Z9init_randiiPf_param_0];
	ld.param.u32 	%r543, [_Z9init_randiiPf_param_1];
	ld.param.u64 	%rd10, [_Z9init_randiiPf_param_2];
	mov.u32 	%r544, %ctaid.x;
	mov.u32 	%r545, %ntid.x;
	mov.u32 	%r546, %tid.x;
	mad.lo.s32 	%r1, %r544, %r545, %r546;
	mov.u32 	%r547, %ctaid.y;
	mov.u32 	%r548, %ntid.y;
	mov.u32 	%r549, %tid.y;
	mad.lo.s32 	%r2, %r547, %r548, %r549;
	setp.ge.s32 	%p1, %r2, %r543;
	setp.ge.s32 	%p2, %r1, %r542;
	or.pred  	%p3, %p2, %p1;
	@%p3 bra 	$L__BB8_117;
	add.u64 	%rd1, %SPL, 0;
	mad.lo.s32 	%r553, %r2, %r542, %r1;
	cvt.s64.s32 	%rd2, %r553;
	mov.b32 	%r952, -2106712546;
	mov.b32 	%r554, 1426664737;
	st.local.v2.u32 	[%rd1], {%r554, %r952};
	mov.b32 	%r555, -123459836;
	mov.b32 	%r951, 1854407916;
	st.local.v2.u32 	[%rd1+8], {%r951, %r555};
	mov.b32 	%r948, 2070581282;
	mov.b32 	%r556, -589760388;
	st.local.v2.u32 	[%rd1+16], {%r556, %r948};
	setp.eq.s32 	%p4, %r553, 0;
	@%p4 bra 	$L__BB8_116;
	mov.b32 	%r935, 0;
	mov.b32 	%r952, -2106712546;
	mov.b32 	%r951, 1854407916;
	mov.b32 	%r948, 2070581282;
	mov.u64 	%rd13, precalc_xorwow_matrix;
	mov.u64 	%rd26, %rd2;
$L__BB8_3:
	mov.u64 	%rd3, %rd26;
	and.b64  	%rd4, %rd3, 3;
	setp.eq.s64 	%p5, %rd4, 0;
	@%p5 bra 	$L__BB8_115;
	mul.wide.u32 	%rd12, %r935, 3200;
	add.s64 	%rd5, %rd13, %rd12;
	mov.b32 	%r948, 0;
	mov.u32 	%r949, %r948;
	mov.u32 	%r950, %r948;
	mov.u32 	%r951, %r948;
	mov.u32 	%r952, %r948;
	mov.u32 	%r941, %r948;
$L__BB8_5:
	mul.wide.u32 	%rd14, %r941, 4;
	add.s64 	%rd15, %rd1, %rd14;
	ld.local.u32 	%r13, [%rd15+4];
	shl.b32 	%r14, %r941, 5;
	mov.b32 	%r947, 0;
$L__BB8_6:
	.pragma "nounroll";
	shr.u32 	%r563, %r13, %r947;
	and.b32  	%r564, %r563, 1;
	setp.eq.b32 	%p6, %r564, 1;
	not.pred 	%p7, %p6;
	add.s32 	%r565, %r14, %r947;
	mul.lo.s32 	%r566, %r565, 5;
	mul.wide.u32 	%rd16, %r566, 4;
	add.s64 	%rd6, %rd5, %rd16;
	@%p7 bra 	$L__BB8_8;
	ld.global.u32 	%r567, [%rd6];
	xor.b32  	%r952, %r952, %r567;
	ld.global.u32 	%r568, [%rd6+4];
	xor.b32  	%r951, %r951, %r568;
	ld.global.u32 	%r569, [%rd6+8];
	xor.b32  	%r950, %r950, %r569;
	ld.global.u32 	%r570, [%rd6+12];
	xor.b32  	%r949, %r949, %r570;
	ld.global.u32 	%r571, [%rd6+16];
	xor.b32  	%r948, %r948, %r571;
$L__BB8_8:
	and.b32  	%r573, %r563, 2;
	setp.eq.s32 	%p8, %r573, 0;
	@%p8 bra 	$L__BB8_10;
	ld.global.u32 	%r574, [%rd6+20];
	xor.b32  	%r952, %r952, %r574;
	ld.global.u32 	%r575, [%rd6+24];
	xor.b32  	%r951, %r951, %r575;
	ld.global.u32 	%r576, [%rd6+28];
	xor.b32  	%r950, %r950, %r576;
	ld.global.u32 	%r577, [%rd6+32];
	xor.b32  	%r949, %r949, %r577;
	ld.global.u32 	%r578, [%rd6+36];
	xor.b32  	%r948, %r948, %r578;
$L__BB8_10:
	and.b32  	%r580, %r563, 4;
	setp.eq.s32 	%p9, %r580, 0;
	@%p9 bra 	$L__BB8_12;
	ld.global.u32 	%r581, [%rd6+40];
	xor.b32  	%r952, %r952, %r581;
	ld.global.u32 	%r582, [%rd6+44];
	xor.b32  	%r951, %r951, %r582;
	ld.global.u32 	%r583, [%rd6+48];
	xor.b32  	%r950, %r950, %r583;
	ld.global.u32 	%r584, [%rd6+52];
	xor.b32  	%r949, %r949, %r584;
	ld.global.u32 	%r585, [%rd6+56];
	xor.b32  	%r948, %r948, %r585;
$L__BB8_12:
	and.b32  	%r587, %r563, 8;
	setp.eq.s32 	%p10, %r587, 0;
	@%p10 bra 	$L__BB8_14;
	ld.global.u32 	%r588, [%rd6+60];
	xor.b32  	%r952, %r952, %r588;
	ld.global.u32 	%r589, [%rd6+64];
	xor.b32  	%r951, %r951, %r589;
	ld.global.u32 	%r590, [%rd6+68];
	xor.b32  	%r950, %r950, %r590;
	ld.global.u32 	%r591, [%rd6+72];
	xor.b32  	%r949, %r949, %r591;
	ld.global.u32 	%r592, [%rd6+76];
	xor.b32  	%r948, %r948, %r592;
$L__BB8_14:
	and.b32  	%r594, %r563, 16;
	setp.eq.s32 	%p11, %r594, 0;
	@%p11 bra 	$L__BB8_16;
	ld.global.u32 	%r595, [%rd6+80];
	xor.b32  	%r952, %r952, %r595;
	ld.global.u32 	%r596, [%rd6+84];
	xor.b32  	%r951, %r951, %r596;
	ld.global.u32 	%r597, [%rd6+88];
	xor.b32  	%r950, %r950, %r597;
	ld.global.u32 	%r598, [%rd6+92];
	xor.b32  	%r949, %r949, %r598;
	ld.global.u32 	%r599, [%rd6+96];
	xor.b32  	%r948, %r948, %r599;
$L__BB8_16:
	and.b32  	%r601, %r563, 32;
	setp.eq.s32 	%p12, %r601, 0;
	@%p12 bra 	$L__BB8_18;
	ld.global.u32 	%r602, [%rd6+100];
	xor.b32  	%r952, %r952, %r602;
	ld.global.u32 	%r603, [%rd6+104];
	xor.b32  	%r951, %r951, %r603;
	ld.global.u32 	%r604, [%rd6+108];
	xor.b32  	%r950, %r950, %r604;
	ld.global.u32 	%r605, [%rd6+112];
	xor.b32  	%r949, %r949, %r605;
	ld.global.u32 	%r606, [%rd6+116];
	xor.b32  	%r948, %r948, %r606;
$L__BB8_18:
	and.b32  	%r608, %r563, 64;
	setp.eq.s32 	%p13, %r608, 0;
	@%p13 bra 	$L__BB8_20;
	ld.global.u32 	%r609, [%rd6+120];
	xor.b32  	%r952, %r952, %r609;
	ld.global.u32 	%r610, [%rd6+124];
	xor.b32  	%r951, %r951, %r610;
	ld.global.u32 	%r611, [%rd6+128];
	xor.b32  	%r950, %r950, %r611;
	ld.global.u32 	%r612, [%rd6+132];
	xor.b32  	%r949, %r949, %r612;
	ld.global.u32 	%r613, [%rd6+136];
	xor.b32  	%r948, %r948, %r613;
$L__BB8_20:
	and.b32  	%r615, %r563, 128;
	setp.eq.s32 	%p14, %r615, 0;
	@%p14 bra 	$L__BB8_22;
	ld.global.u32 	%r616, [%rd6+140];
	xor.b32  	%r952, %r952, %r616;
	ld.global.u32 	%r617, [%rd6+144];
	xor.b32  	%r951, %r951, %r617;
	ld.global.u32 	%r618, [%rd6+148];
	xor.b32  	%r950, %r950, %r618;
	ld.global.u32 	%r619, [%rd6+152];
	xor.b32  	%r949, %r949, %r619;
	ld.global.u32 	%r620, [%rd6+156];
	xor.b32  	%r948, %r948, %r620;
$L__BB8_22:
	and.b32  	%r622, %r563, 256;
	setp.eq.s32 	%p15, %r622, 0;
	@%p15 bra 	$L__BB8_24;
	ld.global.u32 	%r623, [%rd6+160];
	xor.b32  	%r952, %r952, %r623;
	ld.global.u32 	%r624, [%rd6+164];
	xor.b32  	%r951, %r951, %r624;
	ld.global.u32 	%r625, [%rd6+168];
	xor.b32  	%r950, %r950, %r625;
	ld.global.u32 	%r626, [%rd6+172];
	xor.b32  	%r949, %r949, %r626;
	ld.global.u32 	%r627, [%rd6+176];
	xor.b32  	%r948, %r948, %r627;
$L__BB8_24:
	and.b32  	%r629, %r563, 512;
	setp.eq.s32 	%p16, %r629, 0;
	@%p16 bra 	$L__BB8_26;
	ld.global.u32 	%r630, [%rd6+180];
	xor.b32  	%r952, %r952, %r630;
	ld.global.u32 	%r631, [%rd6+184];
	xor.b32  	%r951, %r951, %r631;
	ld.global.u32 	%r632, [%rd6+188];
	xor.b32  	%r950, %r950, %r632;
	ld.global.u32 	%r633, [%rd6+192];
	xor.b32  	%r949, %r949, %r633;
	ld.global.u32 	%r634, [%rd6+196];
	xor.b32  	%r948, %r948, %r634;
$L__BB8_26:
	and.b32  	%r636, %r563, 1024;
	setp.eq.s32 	%p17, %r636, 0;
	@%p17 bra 	$L__BB8_28;
	ld.global.u32 	%r637, [%rd6+200];
	xor.b32  	%r952, %r952, %r637;
	ld.global.u32 	%r638, [%rd6+204];
	xor.b32  	%r951, %r951, %r638;
	ld.global.u32 	%r639, [%rd6+208];
	xor.b32  	%r950, %r950, %r639;
	ld.global.u32 	%r640, [%rd6+212];
	xor.b32  	%r949, %r949, %r640;
	ld.global.u32 	%r641, [%rd6+216];
	xor.b32  	%r948, %r948, %r641;
$L__BB8_28:
	and.b32  	%r643, %r563, 2048;
	setp.eq.s32 	%p18, %r643, 0;
	@%p18 bra 	$L__BB8_30;
	ld.global.u32 	%r644, [%rd6+220];
	xor.b32  	%r952, %r952, %r644;
	ld.global.u32 	%r645, [%rd6+224];
	xor.b32  	%r951, %r951, %r645;
	ld.global.u32 	%r646, [%rd6+228];
	xor.b32  	%r950, %r950, %r646;
	ld.global.u32 	%r647, [%rd6+232];
	xor.b32  	%r949, %r949, %r647;
	ld.global.u32 	%r648, [%rd6+236];
	xor.b32  	%r948, %r948, %r648;
$L__BB8_30:
	and.b32  	%r650, %r563, 4096;
	setp.eq.s32 	%p19, %r650, 0;
	@%p19 bra 	$L__BB8_32;
	ld.global.u32 	%r651, [%rd6+240];
	xor.b32  	%r952, %r952, %r651;
	ld.global.u32 	%r652, [%rd6+244];
	xor.b32  	%r951, %r951, %r652;
	ld.global.u32 	%r653, [%rd6+248];
	xor.b32  	%r950, %r950, %r653;
	ld.global.u32 	%r654, [%rd6+252];
	xor.b32  	%r949, %r949, %r654;
	ld.global.u32 	%r655, [%rd6+256];
	xor.b32  	%r948, %r948, %r655;
$L__BB8_32:
	and.b32  	%r657, %r563, 8192;
	setp.eq.s32 	%p20, %r657, 0;
	@%p20 bra 	$L__BB8_34;
	ld.global.u32 	%r658, [%rd6+260];
	xor.b32  	%r952, %r952, %r658;
	ld.global.u32 	%r659, [%rd6+264];
	xor.b32  	%r951, %r951, %r659;
	ld.global.u32 	%r660, [%rd6+268];
	xor.b32  	%r950, %r950, %r660;
	ld.global.u32 	%r661, [%rd6+272];
	xor.b32  	%r949, %r949, %r661;
	ld.global.u32 	%r662, [%rd6+276];
	xor.b32  	%r948, %r948, %r662;
$L__BB8_34:
	and.b32  	%r664, %r563, 16384;
	setp.eq.s32 	%p21, %r664, 0;
	@%p21 bra 	$L__BB8_36;
	ld.global.u32 	%r665, [%rd6+280];
	xor.b32  	%r952, %r952, %r665;
	ld.global.u32 	%r666, [%rd6+284];
	xor.b32  	%r951, %r951, %r666;
	ld.global.u32 	%r667, [%rd6+288];
	xor.b32  	%r950, %r950, %r667;
	ld.global.u32 	%r668, [%rd6+292];
	xor.b32  	%r949, %r949, %r668;
	ld.global.u32 	%r669, [%rd6+296];
	xor.b32  	%r948, %r948, %r669;
$L__BB8_36:
	and.b32  	%r671, %r563, 32768;
	setp.eq.s32 	%p22, %r671, 0;
	@%p22 bra 	$L__BB8_38;
	ld.global.u32 	%r672, [%rd6+300];
	xor.b32  	%r952, %r952, %r672;
	ld.global.u32 	%r673, [%rd6+304];
	xor.b32  	%r951, %r951, %r673;
	ld.global.u32 	%r674, [%rd6+308];
	xor.b32  	%r950, %r950, %r674;
	ld.global.u32 	%r675, [%rd6+312];
	xor.b32  	%r949, %r949, %r675;
	ld.global.u32 	%r676, [%rd6+316];
	xor.b32  	%r948, %r948, %r676;
$L__BB8_38:
	add.s32 	%r947, %r947, 16;
	setp.ne.s32 	%p23, %r947, 32;
	@%p23 bra 	$L__BB8_6;
	mad.lo.s32 	%r677, %r941, -31, %r14;
	add.s32 	%r941, %r677, 1;
	setp.ne.s32 	%p24, %r941, 5;
	@%p24 bra 	$L__BB8_5;
	st.local.u32 	[%rd1+4], %r952;
	st.local.v2.u32 	[%rd1+8], {%r951, %r950};
	st.local.v2.u32 	[%rd1+16], {%r949, %r948};
	setp.eq.s64 	%p25, %rd4, 1;
	@%p25 bra 	$L__BB8_115;
	mov.b32 	%r948, 0;
	mov.u32 	%r1041, %r948;
	mov.u32 	%r1042, %r948;
	mov.u32 	%r951, %r948;
	mov.u32 	%r952, %r948;
	mov.u32 	%r1033, %r948;
$L__BB8_42:
	mul.wide.u32 	%rd17, %r1033, 4;
	add.s64 	%rd18, %rd1, %rd17;
	ld.local.u32 	%r189, [%rd18+4];
	shl.b32 	%r190, %r1033, 5;
	mov.b32 	%r1039, 0;
$L__BB8_43:
	.pragma "nounroll";
	shr.u32 	%r680, %r189, %r1039;
	and.b32  	%r681, %r680, 1;
	setp.eq.b32 	%p26, %r681, 1;
	not.pred 	%p27, %p26;
	add.s32 	%r682, %r190, %r1039;
	mul.lo.s32 	%r683, %r682, 5;
	mul.wide.u32 	%rd19, %r683, 4;
	add.s64 	%rd7, %rd5, %rd19;
	@%p27 bra 	$L__BB8_45;
	ld.global.u32 	%r684, [%rd7];
	xor.b32  	%r952, %r952, %r684;
	ld.global.u32 	%r685, [%rd7+4];
	xor.b32  	%r951, %r951, %r685;
	ld.global.u32 	%r686, [%rd7+8];
	xor.b32  	%r1042, %r1042, %r686;
	ld.global.u32 	%r687, [%rd7+12];
	xor.b32  	%r1041, %r1041, %r687;
	ld.global.u32 	%r688, [%rd7+16];
	xor.b32  	%r948, %r948, %r688;
$L__BB8_45:
	and.b32  	%r690, %r680, 2;
	setp.eq.s32 	%p28, %r690, 0;
	@%p28 bra 	$L__BB8_47;
	ld.global.u32 	%r691, [%rd7+20];
	xor.b32  	%r952, %r952, %r691;
	ld.global.u32 	%r692, [%rd7+24];
	xor.b32  	%r951, %r951, %r692;
	ld.global.u32 	%r693, [%rd7+28];
	xor.b32  	%r1042, %r1042, %r693;
	ld.global.u32 	%r694, [%rd7+32];
	xor.b32  	%r1041, %r1041, %r694;
	ld.global.u32 	%r695, [%rd7+36];
	xor.b32  	%r948, %r948, %r695;
$L__BB8_47:
	and.b32  	%r697, %r680, 4;
	setp.eq.s32 	%p29, %r697, 0;
	@%p29 bra 	$L__BB8_49;
	ld.global.u32 	%r698, [%rd7+40];
	xor.b32  	%r952, %r952, %r698;
	ld.global.u32 	%r699, [%rd7+44];
	xor.b32  	%r951, %r951, %r699;
	ld.global.u32 	%r700, [%rd7+48];
	xor.b32  	%r1042, %r1042, %r700;
	ld.global.u32 	%r701, [%rd7+52];
	xor.b32  	%r1041, %r1041, %r701;
	ld.global.u32 	%r702, [%rd7+56];
	xor.b32  	%r948, %r948, %r702;
$L__BB8_49:
	and.b32  	%r704, %r680, 8;
	setp.eq.s32 	%p30, %r704, 0;
	@%p30 bra 	$L__BB8_51;
	ld.global.u32 	%r705, [%rd7+60];
	xor.b32  	%r952, %r952, %r705;
	ld.global.u32 	%r706, [%rd7+64];
	xor.b32  	%r951, %r951, %r706;
	ld.global.u32 	%r707, [%rd7+68];
	xor.b32  	%r1042, %r1042, %r707;
	ld.global.u32 	%r708, [%rd7+72];
	xor.b32  	%r1041, %r1041, %r708;
	ld.global.u32 	%r709, [%rd7+76];
	xor.b32  	%r948, %r948, %r709;
$L__BB8_51:
	and.b32  	%r711, %r680, 16;
	setp.eq.s32 	%p31, %r711, 0;
	@%p31 bra 	$L__BB8_53;
	ld.global.u32 	%r712, [%rd7+80];
	xor.b32  	%r952, %r952, %r712;
	ld.global.u32 	%r713, [%rd7+84];
	xor.b32  	%r951, %r951, %r713;
	ld.global.u32 	%r714, [%rd7+88];
	xor.b32  	%r1042, %r1042, %r714;
	ld.global.u32 	%r715, [%rd7+92];
	xor.b32  	%r1041, %r1041, %r715;
	ld.global.u32 	%r716, [%rd7+96];
	xor.b32  	%r948, %r948, %r716;
$L__BB8_53:
	and.b32  	%r718, %r680, 32;
	setp.eq.s32 	%p32, %r718, 0;
	@%p32 bra 	$L__BB8_55;
	ld.global.u32 	%r719, [%rd7+100];
	xor.b32  	%r952, %r952, %r719;
	ld.global.u32 	%r720, [%rd7+104];
	xor.b32  	%r951, %r951, %r720;
	ld.global.u32 	%r721, [%rd7+108];
	xor.b32  	%r1042, %r1042, %r721;
	ld.global.u32 	%r722, [%rd7+112];
	xor.b32  	%r1041, %r1041, %r722;
	ld.global.u32 	%r723, [%rd7+116];
	xor.b32  	%r948, %r948, %r723;
$L__BB8_55:
	and.b32  	%r725, %r680, 64;
	setp.eq.s32 	%p33, %r725, 0;
	@%p33 bra 	$L__BB8_57;
	ld.global.u32 	%r726, [%rd7+120];
	xor.b32  	%r952, %r952, %r726;
	ld.global.u32 	%r727, [%rd7+124];
	xor.b32  	%r951, %r951, %r727;
	ld.global.u32 	%r728, [%rd7+128];
	xor.b32  	%r1042, %r1042, %r728;
	ld.global.u32 	%r729, [%rd7+132];
	xor.b32  	%r1041, %r1041, %r729;
	ld.global.u32 	%r730, [%rd7+136];
	xor.b32  	%r948, %r948, %r730;
$L__BB8_57:
	and.b32  	%r732, %r680, 128;
	setp.eq.s32 	%p34, %r732, 0;
	@%p34 bra 	$L__BB8_59;
	ld.global.u32 	%r733, [%rd7+140];
	xor.b32  	%r952, %r952, %r733;
	ld.global.u32 	%r734, [%rd7+144];
	xor.b32  	%r951, %r951, %r734;
	ld.global.u32 	%r735, [%rd7+148];
	xor.b32  	%r1042, %r1042, %r735;
	ld.global.u32 	%r736, [%rd7+152];
	xor.b32  	%r1041, %r1041, %r736;
	ld.global.u32 	%r737, [%rd7+156];
	xor.b32  	%r948, %r948, %r737;
$L__BB8_59:
	and.b32  	%r739, %r680, 256;
	setp.eq.s32 	%p35, %r739, 0;
	@%p35 bra 	$L__BB8_61;
	ld.global.u32 	%r740, [%rd7+160];
	xor.b32  	%r952, %r952, %r740;
	ld.global.u32 	%r741, [%rd7+164];
	xor.b32  	%r951, %r951, %r741;
	ld.global.u32 	%r742, [%rd7+168];
	xor.b32  	%r1042, %r1042, %r742;
	ld.global.u32 	%r743, [%rd7+172];
	xor.b32  	%r1041, %r1041, %r743;
	ld.global.u32 	%r744, [%rd7+176];
	xor.b32  	%r948, %r948, %r744;
$L__BB8_61:
	and.b32  	%r746, %r680, 512;
	setp.eq.s32 	%p36, %r746, 0;
	@%p36 bra 	$L__BB8_63;
	ld.global.u32 	%r747, [%rd7+180];
	xor.b32  	%r952, %r952, %r747;
	ld.global.u32 	%r748, [%rd7+184];
	xor.b32  	%r951, %r951, %r748;
	ld.global.u32 	%r749, [%rd7+188];
	xor.b32  	%r1042, %r1042, %r749;
	ld.global.u32 	%r750, [%rd7+192];
	xor.b32  	%r1041, %r1041, %r750;
	ld.global.u32 	%r751, [%rd7+196];
	xor.b32  	%r948, %r948, %r751;
$L__BB8_63:
	and.b32  	%r753, %r680, 1024;
	setp.eq.s32 	%p37, %r753, 0;
	@%p37 bra 	$L__BB8_65;
	ld.global.u32 	%r754, [%rd7+200];
	xor.b32  	%r952, %r952, %r754;
	ld.global.u32 	%r755, [%rd7+204];
	xor.b32  	%r951, %r951, %r755;
	ld.global.u32 	%r756, [%rd7+208];
	xor.b32  	%r1042, %r1042, %r756;
	ld.global.u32 	%r757, [%rd7+212];
	xor.b32  	%r1041, %r1041, %r757;
	ld.global.u32 	%r758, [%rd7+216];
	xor.b32  	%r948, %r948, %r758;
$L__BB8_65:
	and.b32  	%r760, %r680, 2048;
	setp.eq.s32 	%p38, %r760, 0;
	@%p38 bra 	$L__BB8_67;
	ld.global.u32 	%r761, [%rd7+220];
	xor.b32  	%r952, %r952, %r761;
	ld.global.u32 	%r762, [%rd7+224];
	xor.b32  	%r951, %r951, %r762;
	ld.global.u32 	%r763, [%rd7+228];
	xor.b32  	%r1042, %r1042, %r763;
	ld.global.u32 	%r764, [%rd7+232];
	xor.b32  	%r1041, %r1041, %r764;
	ld.global.u32 	%r765, [%rd7+236];
	xor.b32  	%r948, %r948, %r765;
$L__BB8_67:
	and.b32  	%r767, %r680, 4096;
	setp.eq.s32 	%p39, %r767, 0;
	@%p39 bra 	$L__BB8_69;
	ld.global.u32 	%r768, [%rd7+240];
	xor.b32  	%r952, %r952, %r768;
	ld.global.u32 	%r769, [%rd7+244];
	xor.b32  	%r951, %r951, %r769;
	ld.global.u32 	%r770, [%rd7+248];
	xor.b32  	%r1042, %r1042, %r770;
	ld.global.u32 	%r771, [%rd7+252];
	xor.b32  	%r1041, %r1041, %r771;
	ld.global.u32 	%r772, [%rd7+256];
	xor.b32  	%r948, %r948, %r772;
$L__BB8_69:
	and.b32  	%r774, %r680, 8192;
	setp.eq.s32 	%p40, %r774, 0;
	@%p40 bra 	$L__BB8_71;
	ld.global.u32 	%r775, [%rd7+260];
	xor.b32  	%r952, %r952, %r775;
	ld.global.u32 	%r776, [%rd7+264];
	xor.b32  	%r951, %r951, %r776;
	ld.global.u32 	%r777, [%rd7+268];
	xor.b32  	%r1042, %r1042, %r777;
	ld.global.u32 	%r778, [%rd7+272];
	xor.b32  	%r1041, %r1041, %r778;
	ld.global.u32 	%r779, [%rd7+276];
	xor.b32  	%r948, %r948, %r779;
$L__BB8_71:
	and.b32  	%r781, %r680, 16384;
	setp.eq.s32 	%p41, %r781, 0;
	@%p41 bra 	$L__BB8_73;
	ld.global.u32 	%r782, [%rd7+280];
	xor.b32  	%r952, %r952, %r782;
	ld.global.u32 	%r783, [%rd7+284];
	xor.b32  	%r951, %r951, %r783;
	ld.global.u32 	%r784, [%rd7+288];
	xor.b32  	%r1042, %r1042, %r784;
	ld.global.u32 	%r785, [%rd7+292];
	xor.b32  	%r1041, %r1041, %r785;
	ld.global.u32 	%r786, [%rd7+296];
	xor.b32  	%r948, %r948, %r786;
$L__BB8_73:
	and.b32  	%r788, %r680, 32768;
	setp.eq.s32 	%p42, %r788, 0;
	@%p42 bra 	$L__BB8_75;
	ld.global.u32 	%r789, [%rd7+300];
	xor.b32  	%r952, %r952, %r789;
	ld.global.u32 	%r790, [%rd7+304];
	xor.b32  	%r951, %r951, %r790;
	ld.global.u32 	%r791, [%rd7+308];
	xor.b32  	%r1042, %r1042, %r791;
	ld.global.u32 	%r792, [%rd7+312];
	xor.b32  	%r1041, %r1041, %r792;
	ld.global.u32 	%r793, [%rd7+316];
	xor.b32  	%r948, %r948, %r793;
$L__BB8_75:
	add.s32 	%r1039, %r1039, 16;
	setp.ne.s32 	%p43, %r1039, 32;
	@%p43 bra 	$L__BB8_43;
	mad.lo.s32 	%r794, %r1033, -31, %r190;
	add.s32 	%r1033, %r794, 1;
	setp.ne.s32 	%p44, %r1033, 5;
	@%p44 bra 	$L__BB8_42;
	st.local.u32 	[%rd1+4], %r952;
	st.local.v2.u32 	[%rd1+8], {%r951, %r1042};
	st.local.v2.u32 	[%rd1+16], {%r1041, %r948};
	setp.ne.s64 	%p45, %rd4, 3;
	@%p45 bra 	$L__BB8_115;
	mov.b32 	%r948, 0;
	mov.u32 	%r1133, %r948;
	mov.u32 	%r1134, %r948;
	mov.u32 	%r951, %r948;
	mov.u32 	%r952, %r948;
	mov.u32 	%r1125, %r948;
$L__BB8_79:
	mul.wide.u32 	%rd20, %r1125, 4;
	add.s64 	%rd21, %rd1, %rd20;
	ld.local.u32 	%r365, [%rd21+4];
	shl.b32 	%r366, %r1125, 5;
	mov.b32 	%r1131, 0;
$L__BB8_80:
	.pragma "nounroll";
	shr.u32 	%r797, %r365, %r1131;
	and.b32  	%r798, %r797, 1;
	setp.eq.b32 	%p46, %r798, 1;
	not.pred 	%p47, %p46;
	add.s32 	%r799, %r366, %r1131;
	mul.lo.s32 	%r800, %r799, 5;
	mul.wide.u32 	%rd22, %r800, 4;
	add.s64 	%rd8, %rd5, %rd22;
	@%p47 bra 	$L__BB8_82;
	ld.global.u32 	%r801, [%rd8];
	xor.b32  	%r952, %r952, %r801;
	ld.global.u32 	%r802, [%rd8+4];
	xor.b32  	%r951, %r951, %r802;
	ld.global.u32 	%r803, [%rd8+8];
	xor.b32  	%r1134, %r1134, %r803;
	ld.global.u32 	%r804, [%rd8+12];
	xor.b32  	%r1133, %r1133, %r804;
	ld.global.u32 	%r805, [%rd8+16];
	xor.b32  	%r948, %r948, %r805;
$L__BB8_82:
	and.b32  	%r807, %r797, 2;
	setp.eq.s32 	%p48, %r807, 0;
	@%p48 bra 	$L__BB8_84;
	ld.global.u32 	%r808, [%rd8+20];
	xor.b32  	%r952, %r952, %r808;
	ld.global.u32 	%r809, [%rd8+24];
	xor.b32  	%r951, %r951, %r809;
	ld.global.u32 	%r810, [%rd8+28];
	xor.b32  	%r1134, %r1134, %r810;
	ld.global.u32 	%r811, [%rd8+32];
	xor.b32  	%r1133, %r1133, %r811;
	ld.global.u32 	%r812, [%rd8+36];
	xor.b32  	%r948, %r948, %r812;
$L__BB8_84:
	and.b32  	%r814, %r797, 4;
	setp.eq.s32 	%p49, %r814, 0;
	@%p49 bra 	$L__BB8_86;
	ld.global.u32 	%r815, [%rd8+40];
	xor.b32  	%r952, %r952, %r815;
	ld.global.u32 	%r816, [%rd8+44];
	xor.b32  	%r951, %r951, %r816;
	ld.global.u32 	%r817, [%rd8+48];
	xor.b32  	%r1134, %r1134, %r817;
	ld.global.u32 	%r818, [%rd8+52];
	xor.b32  	%r1133, %r1133, %r818;
	ld.global.u32 	%r819, [%rd8+56];
	xor.b32  	%r948, %r948, %r819;
$L__BB8_86:
	and.b32  	%r821, %r797, 8;
	setp.eq.s32 	%p50, %r821, 0;
	@%p50 bra 	$L__BB8_88;
	ld.global.u32 	%r822, [%rd8+60];
	xor.b32  	%r952, %r952, %r822;
	ld.global.u32 	%r823, [%rd8+64];
	xor.b32  	%r951, %r951, %r823;
	ld.global.u32 	%r824, [%rd8+68];
	xor.b32  	%r1134, %r1134, %r824;
	ld.global.u32 	%r825, [%rd8+72];
	xor.b32  	%r1133, %r1133, %r825;
	ld.global.u32 	%r826, [%rd8+76];
	xor.b32  	%r948, %r948, %r826;
$L__BB8_88:
	and.b32  	%r828, %r797, 16;
	setp.eq.s32 	%p51, %r828, 0;
	@%p51 bra 	$L__BB8_90;
	ld.global.u32 	%r829, [%rd8+80];
	xor.b32  	%r952, %r952, %r829;
	ld.global.u32 	%r830, [%rd8+84];
	xor.b32  	%r951, %r951, %r830;
	ld.global.u32 	%r831, [%rd8+88];
	xor.b32  	%r1134, %r1134, %r831;
	ld.global.u32 	%r832, [%rd8+92];
	xor.b32  	%r1133, %r1133, %r832;
	ld.global.u32 	%r833, [%rd8+96];
	xor.b32  	%r948, %r948, %r833;
$L__BB8_90:
	and.b32  	%r835, %r797, 32;
	setp.eq.s32 	%p52, %r835, 0;
	@%p52 bra 	$L__BB8_92;
	ld.global.u32 	%r836, [%rd8+100];
	xor.b32  	%r952, %r952, %r836;
	ld.global.u32 	%r837, [%rd8+104];
	xor.b32  	%r951, %r951, %r837;
	ld.global.u32 	%r838, [%rd8+108];
	xor.b32  	%r1134, %r1134, %r838;
	ld.global.u32 	%r839, [%rd8+112];
	xor.b32  	%r1133, %r1133, %r839;
	ld.global.u32 	%r840, [%rd8+116];
	xor.b32  	%r948, %r948, %r840;
$L__BB8_92:
	and.b32  	%r842, %r797, 64;
	setp.eq.s32 	%p53, %r842, 0;
	@%p53 bra 	$L__BB8_94;
	ld.global.u32 	%r843, [%rd8+120];
	xor.b32  	%r952, %r952, %r843;
	ld.global.u32 	%r844, [%rd8+124];
	xor.b32  	%r951, %r951, %r844;
	ld.global.u32 	%r845, [%rd8+128];
	xor.b32  	%r1134, %r1134, %r845;
	ld.global.u32 	%r846, [%rd8+132];
	xor.b32  	%r1133, %r1133, %r846;
	ld.global.u32 	%r847, [%rd8+136];
	xor.b32  	%r948, %r948, %r847;
$L__BB8_94:
	and.b32  	%r849, %r797, 128;
	setp.eq.s32 	%p54, %r849, 0;
	@%p54 bra 	$L__BB8_96;
	ld.global.u32 	%r850, [%rd8+140];
	xor.b32  	%r952, %r952, %r850;
	ld.global.u32 	%r851, [%rd8+144];
	xor.b32  	%r951, %r951, %r851;
	ld.global.u32 	%r852, [%rd8+148];
	xor.b32  	%r1134, %r1134, %r852;
	ld.global.u32 	%r853, [%rd8+152];
	xor.b32  	%r1133, %r1133, %r853;
	ld.global.u32 	%r854, [%rd8+156];
	xor.b32  	%r948, %r948, %r854;
$L__BB8_96:
	and.b32  	%r856, %r797, 256;
	setp.eq.s32 	%p55, %r856, 0;
	@%p55 bra 	$L__BB8_98;
	ld.global.u32 	%r857, [%rd8+160];
	xor.b32  	%r952, %r952, %r857;
	ld.global.u32 	%r858, [%rd8+164];
	xor.b32  	%r951, %r951, %r858;
	ld.global.u32 	%r859, [%rd8+168];
	xor.b32  	%r1134, %r1134, %r859;
	ld.global.u32 	%r860, [%rd8+172];
	xor.b32  	%r1133, %r1133, %r860;
	ld.global.u32 	%r861, [%rd8+176];
	xor.b32  	%r948, %r948, %r861;
$L__BB8_98:
	and.b32  	%r863, %r797, 512;
	setp.eq.s32 	%p56, %r863, 0;
	@%p56 bra 	$L__BB8_100;
	ld.global.u32 	%r864, [%rd8+180];
	xor.b32  	%r952, %r952, %r864;
	ld.global.u32 	%r865, [%rd8+184];
	xor.b32  	%r951, %r951, %r865;
	ld.global.u32 	%r866, [%rd8+188];
	xor.b32  	%r1134, %r1134, %r866;
	ld.global.u32 	%r867, [%rd8+192];
	xor.b32  	%r1133, %r1133, %r867;
	ld.global.u32 	%r868, [%rd8+196];
	xor.b32  	%r948, %r948, %r868;
$L__BB8_100:
	and.b32  	%r870, %r797, 1024;
	setp.eq.s32 	%p57, %r870, 0;
	@%p57 bra 	$L__BB8_102;
	ld.global.u32 	%r871, [%rd8+200];
	xor.b32  	%r952, %r952, %r871;
	ld.global.u32 	%r872, [%rd8+204];
	xor.b32  	%r951, %r951, %r872;
	ld.global.u32 	%r873, [%rd8+208];
	xor.b32  	%r1134, %r1134, %r873;
	ld.global.u32 	%r874, [%rd8+212];
	xor.b32  	%r1133, %r1133, %r874;
	ld.global.u32 	%r875, [%rd8+216];
	xor.b32  	%r948, %r948, %r875;
$L__BB8_102:
	and.b32  	%r877, %r797, 2048;
	setp.eq.s32 	%p58, %r877, 0;
	@%p58 bra 	$L__BB8_104;
	ld.global.u32 	%r878, [%rd8+220];
	xor.b32  	%r952, %r952, %r878;
	ld.global.u32 	%r879, [%rd8+224];
	xor.b32  	%r951, %r951, %r879;
	ld.global.u32 	%r880, [%rd8+228];
	xor.b32  	%r1134, %r1134, %r880;
	ld.global.u32 	%r881, [%rd8+232];
	xor.b32  	%r1133, %r1133, %r881;
	ld.global.u32 	%r882, [%rd8+236];
	xor.b32  	%r948, %r948, %r882;
$L__BB8_104:
	and.b32  	%r884, %r797, 4096;
	setp.eq.s32 	%p59, %r884, 0;
	@%p59 bra 	$L__BB8_106;
	ld.global.u32 	%r885, [%rd8+240];
	xor.b32  	%r952, %r952, %r885;
	ld.global.u32 	%r886, [%rd8+244];
	xor.b32  	%r951, %r951, %r886;
	ld.global.u32 	%r887, [%rd8+248];
	xor.b32  	%r1134, %r1134, %r887;
	ld.global.u32 	%r888, [%rd8+252];
	xor.b32  	%r1133, %r1133, %r888;
	ld.global.u32 	%r889, [%rd8+256];
	xor.b32  	%r948, %r948, %r889;
$L__BB8_106:
	and.b32  	%r891, %r797, 8192;
	setp.eq.s32 	%p60, %r891, 0;
	@%p60 bra 	$L__BB8_108;
	ld.global.u32 	%r892, [%rd8+260];
	xor.b32  	%r952, %r952, %r892;
	ld.global.u32 	%r893, [%rd8+264];
	xor.b32  	%r951, %r951, %r893;
	ld.global.u32 	%r894, [%rd8+268];
	xor.b32  	%r1134, %r1134, %r894;
	ld.global.u32 	%r895, [%rd8+272];
	xor.b32  	%r1133, %r1133, %r895;
	ld.global.u32 	%r896, [%rd8+276];
	xor.b32  	%r948, %r948, %r896;
$L__BB8_108:
	and.b32  	%r898, %r797, 16384;
	setp.eq.s32 	%p61, %r898, 0;
	@%p61 bra 	$L__BB8_110;
	ld.global.u32 	%r899, [%rd8+280];
	xor.b32  	%r952, %r952, %r899;
	ld.global.u32 	%r900, [%rd8+284];
	xor.b32  	%r951, %r951, %r900;
	ld.global.u32 	%r901, [%rd8+288];
	xor.b32  	%r1134, %r1134, %r901;
	ld.global.u32 	%r902, [%rd8+292];
	xor.b32  	%r1133, %r1133, %r902;
	ld.global.u32 	%r903, [%rd8+296];
	xor.b32  	%r948, %r948, %r903;
$L__BB8_110:
	and.b32  	%r905, %r797, 32768;
	setp.eq.s32 	%p62, %r905, 0;
	@%p62 bra 	$L__BB8_112;
	ld.global.u32 	%r906, [%rd8+300];
	xor.b32  	%r952, %r952, %r906;
	ld.global.u32 	%r907, [%rd8+304];
	xor.b32  	%r951, %r951, %r907;
	ld.global.u32 	%r908, [%rd8+308];
	xor.b32  	%r1134, %r1134, %r908;
	ld.global.u32 	%r909, [%rd8+312];
	xor.b32  	%r1133, %r1133, %r909;
	ld.global.u32 	%r910, [%rd8+316];
	xor.b32  	%r948, %r948, %r910;
$L__BB8_112:
	add.s32 	%r1131, %r1131, 16;
	setp.ne.s32 	%p63, %r1131, 32;
	@%p63 bra 	$L__BB8_80;
	mad.lo.s32 	%r911, %r1125, -31, %r366;
	add.s32 	%r1125, %r911, 1;
	setp.ne.s32 	%p64, %r1125, 5;
	@%p64 bra 	$L__BB8_79;
	st.local.u32 	[%rd1+4], %r952;
	st.local.v2.u32 	[%rd1+8], {%r951, %r1134};
	st.local.v2.u32 	[%rd1+16], {%r1133, %r948};
$L__BB8_115:
	shr.u64 	%rd26, %rd3, 2;
	add.s32 	%r935, %r935, 1;
	setp.gt.u64 	%p65, %rd3, 3;
	@%p65 bra 	$L__BB8_3;
$L__BB8_116:
	shr.u32 	%r912, %r952, 2;
	xor.b32  	%r913, %r912, %r952;
	shl.b32 	%r914, %r948, 4;
	shl.b32 	%r915, %r913, 1;
	xor.b32  	%r916, %r915, %r914;
	xor.b32  	%r917, %r916, %r913;
	xor.b32  	%r918, %r917, %r948;
	add.s32 	%r919, %r918, 1427027174;
	shr.u32 	%r920, %r951, 2;
	xor.b32  	%r921, %r920, %r951;
	shl.b32 	%r922, %r918, 4;
	shl.b32 	%r923, %r921, 1;
	xor.b32  	%r924, %r923, %r922;
	xor.b32  	%r925, %r924, %r921;
	xor.b32  	%r926, %r925, %r918;
	add.s32 	%r927, %r926, 1427389611;
	cvt.rn.f32.u32 	%f1, %r919;
	fma.rn.f32 	%f2, %f1, 0f2F800000, 0f2F000000;
	cvt.rn.f32.u32 	%f3, %r927;
	fma.rn.f32 	%f4, %f3, 0f30C90FDB, 0f30490FDB;
	setp.lt.f32 	%p66, %f2, 0f00800000;
	mul.f32 	%f5, %f2, 0f4B000000;
	selp.f32 	%f6, %f5, %f2, %p66;
	selp.f32 	%f7, 0fC1B80000, 0f00000000, %p66;
	mov.b32 	%r928, %f6;
	add.s32 	%r929, %r928, -1059760811;
	and.b32  	%r930, %r929, -8388608;
	sub.s32 	%r931, %r928, %r930;
	mov.b32 	%f8, %r931;
	cvt.rn.f32.s32 	%f9, %r930;
	fma.rn.f32 	%f10, %f9, 0f34000000, %f7;
	add.f32 	%f11, %f8, 0fBF800000;
	fma.rn.f32 	%f12, %f11, 0fBE055027, 0f3E1039F6;
	fma.rn.f32 	%f13, %f12, %f11, 0fBDF8CDCC;
	fma.rn.f32 	%f14, %f13, %f11, 0f3E0F2955;
	fma.rn.f32 	%f15, %f14, %f11, 0fBE2AD8B9;
	fma.rn.f32 	%f16, %f15, %f11, 0f3E4CED0B;
	fma.rn.f32 	%f17, %f16, %f11, 0fBE7FFF22;
	fma.rn.f32 	%f18, %f17, %f11, 0f3EAAAA78;
	fma.rn.f32 	%f19, %f18, %f11, 0fBF000000;
	mul.f32 	%f20, %f11, %f19;
	fma.rn.f32 	%f21, %f20, %f11, %f11;
	fma.rn.f32 	%f22, %f10, 0f3F317218, %f21;
	setp.gt.u32 	%p67, %r928, 2139095039;
	fma.rn.f32 	%f23, %f6, 0f7F800000, 0f7F800000;
	selp.f32 	%f24, %f23, %f22, %p67;
	setp.eq.f32 	%p68, %f6, 0f00000000;
	mul.f32 	%f25, %f24, 0fC0000000;
	selp.f32 	%f26, 0f7F800000, %f25, %p68;
	sqrt.rn.f32 	%f27, %f26;
	sin.approx.f32 	%f28, %f4;
	mul.f32 	%f29, %f27, %f28;
	cvt.rn.f32.u32 	%f30, %r543;
	mov.f32 	%f31, 0f40000000;
	div.rn.f32 	%f32, %f31, %f30;
	sqrt.rn.f32 	%f33, %f32;
	mul.f32 	%f34, %f29, %f33;
	cvta.to.global.u64 	%rd23, %rd10;
	shl.b64 	%rd24, %rd2, 2;
	add.s64 	%rd25, %rd23, %rd24;
	st.global.f32 	[%rd25], %f34;
$L__BB8_117:
	ret;

}


// ===== COMPILED SASS (sm_100) =====

	.target	sm_100

	.elftype	@"ET_EXEC"


//--------------------- .note.nv.tkinfo           --------------------------
	.section	.note.nv.tkinfo,"",@"SHT_NOTE"
	.sectionflags	@"SHF_NOTE_NV_TKINFO"
	.tkinfo
        /*0018*/ 	.word	0x00000002
        /*0030*/ 	.string	""
        /*0030*/ 	.string	"ptxas"
        /*0030*/ 	.string	"Cuda compilation tools, release 13.0, V13.0.88"
        /*0030*/ 	.string	"Build cuda_13.0.r13.0/compiler.36424714_0"
        /*0030*/ 	.string	"-arch sm_100 -m 64 "



//--------------------- .note.nv.cuinfo           --------------------------
	.section	.note.nv.cuinfo,"",@"SHT_NOTE"
	.sectionflags	@"SHF_NOTE_NV_CUINFO"
        /*0018*/ 	.short	0x0002
        /*001a*/ 	.short	0x0064
        /*001c*/ 	.short	0x0082
	.zero		2


//--------------------- .nv.info                  --------------------------
	.section	.nv.info,"",@"SHT_CUDA_INFO"
	.align	4


	//----- nvinfo : EIATTR_REGCOUNT
	.align		4
        /*0000*/ 	.byte	0x04, 0x2f
        /*0002*/ 	.short	(.L_10 - .L_9)
	.align		4
.L_9:
        /*0004*/ 	.word	index@(_Z7forwardiiiPfS_S_S_)
        /*0008*/ 	.word	0x0000001c


	//----- nvinfo : EIATTR_FRAME_SIZE
	.align		4
.L_10:
        /*000c*/ 	.byte	0x04, 0x11
        /*000e*/ 	.short	(.L_12 - .L_11)
	.align		4
.L_11:
        /*0010*/ 	.word	index@(_Z7forwardiiiPfS_S_S_)
        /*0014*/ 	.word	0x00000000


	//----- nvinfo : EIATTR_REGCOUNT
	.align		4
.L_12:
        /*0018*/ 	.byte	0x04, 0x2f
        /*001a*/ 	.short	(.L_14 - .L_13)
	.align		4
.L_13:
        /*001c*/ 	.word	index@(_Z8backwardiiiPfS_S_S_S_)
        /*0020*/ 	.word	0x00000020


	//----- nvinfo : EIATTR_FRAME_SIZE
	.align		4
.L_14:
        /*0024*/ 	.byte	0x04, 0x11
        /*0026*/ 	.short	(.L_16 - .L_15)
	.align		4
.L_15:
        /*0028*/ 	.word	index@(_Z8backwardiiiPfS_S_S_S_)
        /*002c*/ 	.word	0x00000000


	//----- nvinfo : EIATTR_REGCOUNT
	.align		4
.L_16:
        /*0030*/ 	.byte	0x04, 0x2f
        /*0032*/ 	.short	(.L_18 - .L_17)
	.align		4
.L_17:
        /*0034*/ 	.word	index@(_Z12update_layeriiifPfS_S_S_)
        /*0038*/ 	.word	0x00000020


	//----- nvinfo : EIATTR_FRAME_SIZE
	.align		4
.L_18:
        /*003c*/ 	.byte	0x04, 0x11
        /*003e*/ 	.short	(.L_20 - .L_19)
	.align		4
.L_19:
        /*0040*/ 	.word	index@($__internal_3_$__cuda_sm3x_div_rn_noftz_f32_slowpath)
        /*0044*/ 	.word	0x00000000


	//----- nvinfo : EIATTR_FRAME_SIZE
	.align		4
.L_20:
        /*0048*/ 	.byte	0x04, 0x11
        /*004a*/ 	.short	(.L_22 - .L_21)
	.align		4
.L_21:
        /*004c*/ 	.word	index@(_Z12update_layeriiifPfS_S_S_)
        /*0050*/ 	.word	0x00000000


	//----- nvinfo : EIATTR_REGCOUNT
	.align		4
.L_22:
        /*0054*/ 	.byte	0x04, 0x2f
        /*0056*/ 	.short	(.L_24 - .L_23)
	.align		4
.L_23:
        /*0058*/ 	.word	index@(_Z4reluiiPfS_)
        /*005c*/ 	.word	0x0000000a


	//----- nvinfo : EIATTR_FRAME_SIZE
	.align		4
.L_24:
        /*0060*/ 	.byte	0x04, 0x11
        /*0062*/ 	.short	(.L_26 - .L_25)
	.align		4
.L_25:
        /*0064*/ 	.word	index@(_Z4reluiiPfS_)
        /*0068*/ 	.word	0x00000000


	//----- nvinfo : EIATTR_REGCOUNT
	.align		4
.L_26:
        /*006c*/ 	.byte	0x04, 0x2f
        /*006e*/ 	.short	(.L_28 - .L_27)
	.align		4
.L_27:
        /*0070*/ 	.word	index@(_Z14relu_backwardsiiiPfS_S_)
        /*0074*/ 	.word	0x0000000c


	//----- nvinfo : EIATTR_FRAME_SIZE
	.align		4
.L_28:
        /*0078*/ 	.byte	0x04, 0x11
        /*007a*/ 	.short	(.L_30 - .L_29)
	.align		4
.L_29:
        /*007c*/ 	.word	index@(_Z14relu_backwardsiiiPfS_S_)
        /*0080*/ 	.word	0x00000000


	//----- nvinfo : EIATTR_REGCOUNT
	.align		4
.L_30:
        /*0084*/ 	.byte	0x04, 0x2f
        /*0086*/ 	.short	(.L_32 - .L_31)
	.align		4
.L_31:
        /*0088*/ 	.word	index@(_Z7softmaxiiPfS_)
        /*008c*/ 	.word	0x00000020


	//----- nvinfo : EIATTR_FRAME_SIZE
	.align		4
.L_32:
        /*0090*/ 	.byte	0x04, 0x11
        /*0092*/ 	.short	(.L_34 - .L_33)
	.align		4
.L_33:
        /*0094*/ 	.word	index@($__internal_2_$__cuda_sm3x_div_rn_noftz_f32_slowpath)
        /*0098*/ 	.word	0x00000000


	//----- nvinfo : EIATTR_FRAME_SIZE
	.align		4
.L_34:
        /*009c*/ 	.byte	0x04, 0x11
        /*009e*/ 	.short	(.L_36 - .L_35)
	.align		4
.L_35:
        /*00a0*/ 	.word	index@(_Z7softmaxiiPfS_)
        /*00a4*/ 	.word	0x00000000


	//----- nvinfo : EIATTR_REGCOUNT
	.align		4
.L_36:
        /*00a8*/ 	.byte	0x04, 0x2f
        /*00aa*/ 	.short	(.L_38 - .L_37)
	.align		4
.L_37:
        /*00ac*/ 	.word	index@(_Z13cross_entropyiiPfS_S_)
        /*00b0*/ 	.word	0x0000001c


	//----- nvinfo : EIATTR_FRAME_SIZE
	.align		4
.L_38:
        /*00b4*/ 	.byte	0x04, 0x11
        /*00b6*/ 	.short	(.L_40 - .L_39)
	.align		4
.L_39:
        /*00b8*/ 	.word	index@(_Z13cross_entropyiiPfS_S_)
        /*00bc*/ 	.word	0x00000000


	//----- nvinfo : EIATTR_REGCOUNT
	.align		4
.L_40:
        /*00c0*/ 	.byte	0x04, 0x2f
        /*00c2*/ 	.short	(.L_42 - .L_41)
	.align		4
.L_41:
        /*00c4*/ 	.word	index@(_Z23cross_entropy_backwardsiiPfS_S_)
        /*00c8*/ 	.word	0x0000000c


	//----- nvinfo : EIATTR_FRAME_SIZE
	.align		4
.L_42:
        /*00cc*/ 	.byte	0x04, 0x11
        /*00ce*/ 	.short	(.L_44 - .L_43)
	.align		4
.L_43:
        /*00d0*/ 	.word	index@(_Z23cross_entropy_backwardsiiPfS_S_)
        /*00d4*/ 	.word	0x00000000


	//----- nvinfo : EIATTR_REGCOUNT
	.align		4
.L_44:
        /*00d8*/ 	.byte	0x04, 0x2f
        /*00da*/ 	.short	(.L_46 - .L_45)
	.align		4
.L_45:
        /*00dc*/ 	.word	index@(_Z9init_randiiPf)
        /*00e0*/ 	.word	0x00000020


	//----- nvinfo : EIATTR_FRAME_SIZE
	.align		4
.L_46:
        /*00e4*/ 	.byte	0x04, 0x11
        /*00e6*/ 	.short	(.L_48 - .L_47)
	.align		4
.L_47:
        /*00e8*/ 	.word	index@($__internal_1_$__cuda_sm3x_div_rn_noftz_f32_slowpath)
        /*00ec*/ 	.word	0x00000030


	//----- nvinfo : EIATTR_FRAME_SIZE
	.align		4
.L_48:
        /*00f0*/ 	.byte	0x04, 0x11
        /*00f2*/ 	.short	(.L_50 - .L_49)
	.align		4
.L_49:
        /*00f4*/ 	.word	index@($__internal_0_$__cuda_sm20_sqrt_rn_f32_slowpath)
        /*00f8*/ 	.word	0x00000030


	//----- nvinfo : EIATTR_FRAME_SIZE
	.align		4
.L_50:
        /*00fc*/ 	.byte	0x04, 0x11
        /*00fe*/ 	.short	(.L_52 - .L_51)
	.align		4
.L_51:
        /*0100*/ 	.word	index@(_Z9init_randiiPf)
        /*0104*/ 	.word	0x00000030


	//----- nvinfo : EIATTR_MIN_STACK_SIZE
	.align		4
.L_52:
        /*0108*/ 	.byte	0x04, 0x12
        /*010a*/ 	.short	(.L_54 - .L_53)
	.align		4
.L_53:
        /*010c*/ 	.word	index@(_Z9init_randiiPf)
        /*0110*/ 	.word	0x00000030


	//----- nvinfo : EIATTR_MIN_STACK_SIZE
	.align		4
.L_54:
        /*0114*/ 	.byte	0x04, 0x12
        /*0116*/ 	.short	(.L_56 - .L_55)
	.align		4
.L_55:
        /*0118*/ 	.word	index@(_Z23cross_entropy_backwardsiiPfS_S_)
        /*011c*/ 	.word	0x00000000


	//----- nvinfo : EIATTR_MIN_STACK_SIZE
	.align		4
.L_56:
        /*0120*/ 	.byte	0x04, 0x12
        /*0122*/ 	.short	(.L_58 - .L_57)
	.align		4
.L_57:
        /*0124*/ 	.word	index@(_Z13cross_entropyiiPfS_S_)
        /*0128*/ 	.word	0x00000000


	//----- nvinfo : EIATTR_MIN_STACK_SIZE
	.align		4
.L_58:
        /*012c*/ 	.byte	0x04, 0x12
        /*012e*/ 	.short	(.L_60 - .L_59)
	.align		4
.L_59:
        /*0130*/ 	.word	index@(_Z7softmaxiiPfS_)
        /*0134*/ 	.word	0x00000000


	//----- nvinfo : EIATTR_MIN_STACK_SIZE
	.align		4
.L_60:
        /*0138*/ 	.byte	0x04, 0x12
        /*013a*/ 	.short	(.L_62 - .L_61)
	.align		4
.L_61:
        /*013c*/ 	.word	index@(_Z14relu_backwardsiiiPfS_S_)
        /*0140*/ 	.word	0x00000000


	//----- nvinfo : EIATTR_MIN_STACK_SIZE
	.align		4
.L_62:
        /*0144*/ 	.byte	0x04, 0x12
        /*0146*/ 	.short	(.L_64 - .L_63)
	.align		4
.L_63:
        /*0148*/ 	.word	index@(_Z4reluiiPfS_)
        /*014c*/ 	.word	0x00000000


	//----- nvinfo : EIATTR_MIN_STACK_SIZE
	.align		4
.L_64:
        /*0150*/ 	.byte	0x04, 0x12
        /*0152*/ 	.short	(.L_66 - .L_65)
	.align		4
.L_65:
        /*0154*/ 	.word	index@(_Z12update_layeriiifPfS_S_S_)
        /*0158*/ 	.word	0x00000000


	//----- nvinfo : EIATTR_MIN_STACK_SIZE
	.align		4
.L_66:
        /*015c*/ 	.byte	0x04, 0x12
        /*015e*/ 	.short	(.L_68 - .L_67)
	.align		4
.L_67:
        /*0160*/ 	.word	index@(_Z8backwardiiiPfS_S_S_S_)
        /*0164*/ 	.word	0x00000000


	//----- nvinfo : EIATTR_MIN_STACK_SIZE
	.align		4
.L_68:
        /*0168*/ 	.byte	0x04, 0x12
        /*016a*/ 	.short	(.L_70 - .L_69)
	.align		4
.L_69:
        /*016c*/ 	.word	index@(_Z7forwardiiiPfS_S_S_)
        /*0170*/ 	.word	0x00000000
.L_70:


//--------------------- .nv.compat                --------------------------
	.section	.nv.compat,"",@"SHT_CUDA_COMPAT_INFO"
	.align	4
        /*0000*/ 	.byte	0x02, 0x09, 0x00, 0x00, 0x02, 0x02, 0x01, 0x00, 0x02, 0x05, 0x05, 0x00, 0x03, 0x07, 0x01, 0x01
        /*0010*/ 	.byte	0x02, 0x03, 0x00, 0x00, 0x02, 0x06, 0x01, 0x00, 0x04, 0x0b, 0x08, 0x00, 0x01, 0x00, 0x00, 0x00
        /*0020*/ 	.byte	0x00, 0x00, 0x00, 0x00


//--------------------- .nv.info._Z9init_randiiPf --------------------------
	.section	.nv.info._Z9init_randiiPf,"",@"SHT_CUDA_INFO"
	.sectionflags	@""
	.align	4


	//----- nvinfo : EIATTR_CUDA_API_VERSION
	.align		4
        /*0000*/ 	.byte	0x04, 0x37
        /*0002*/ 	.short	(.L_72 - .L_71)
.L_71:
        /*0004*/ 	.word	0x00000082


	//----- nvinfo : EIATTR_KPARAM_INFO
	.align		4
.L_72:
        /*0008*/ 	.byte	0x04, 0x17
        /*000a*/ 	.short	(.L_74 - .L_73)
.L_73:
        /*000c*/ 	.word	0x00000000
        /*0010*/ 	.short	0x0002
        /*0012*/ 	.short	0x0008
        /*0014*/ 	.byte	0x00, 0xf5, 0x21, 0x00


	//----- nvinfo : EIATTR_KPARAM_INFO
	.align		4
.L_74:
        /*0018*/ 	.byte	0x04, 0x17
        /*001a*/ 	.short	(.L_76 - .L_75)
.L_75:
        /*001c*/ 	.word	0x00000000
        /*0020*/ 	.short	0x0001
        /*0022*/ 	.short	0x0004
        /*0024*/ 	.byte	0x00, 0xf0, 0x11, 0x00


	//----- nvinfo : EIATTR_KPARAM_INFO
	.align		4
.L_76:
        /*0028*/ 	.byte	0x04, 0x17
        /*002a*/ 	.short	(.L_78 - .L_77)
.L_77:
        /*002c*/ 	.word	0x00000000
        /*0030*/ 	.short	0x0000
        /*0032*/ 	.short	0x0000
        /*0034*/ 	.byte	0x00, 0xf0, 0x11, 0x00


	//----- nvinfo : EIATTR_SPARSE_MMA_MASK
	.align		4
.L_78:
        /*0038*/ 	.byte	0x03, 0x50
        /*003a*/ 	.short	0x0000


	//----- nvinfo : EIATTR_MAXREG_COUNT
	.align		4
        /*003c*/ 	.byte	0x03, 0x1b
        /*003e*/ 	.short	0x00ff


	//----- nvinfo : EIATTR_MERCURY_ISA_VERSION
	.align		4
        /*0040*/ 	.byte	0x03, 0x5f
        /*0042*/ 	.short	0x0101


	//----- nvinfo : EIATTR_VRC_CTA_INIT_COUNT
	.align		4
        /*0044*/ 	.byte	0x02, 0x4a
	.zero		1
	.zero		1


	//----- nvinfo : EIATTR_EXIT_INSTR_OFFSETS
	.align		4
        /*0048*/ 	.byte	0x04, 0x1c
        /*004a*/ 	.short	(.L_80 - .L_79)


	//   ....[0]....
.L_79:
        /*004c*/ 	.word	0x000000d0


	//   ....[1]....
        /*0050*/ 	.word	0x00002d90


	//----- nvinfo : EIATTR_CRS_STACK_SIZE
	.align		4
.L_80:
        /*0054*/ 	.byte	0x04, 0x1e
        /*0056*/ 	.short	(.L_82 - .L_81)
.L_81:
        /*0058*/ 	.word	0x00000000


	//----- nvinfo : EIATTR_CBANK_PARAM_SIZE
	.align		4
.L_82:
        /*005c*/ 	.byte	0x03, 0x19
        /*005e*/ 	.short	0x0010


	//----- nvinfo : EIATTR_PARAM_CBANK
	.align		4
        /*0060*/ 	.byte	0x04, 0x0a
        /*0062*/ 	.short	(.L_84 - .L_83)
	.align		4
.L_83:
        /*0064*/ 	.word	index@(.nv.constant0._Z9init_randiiPf)
        /*0068*/ 	.short	0x0380
        /*006a*/ 	.short	0x0010


	//----- nvinfo : EIATTR_SW_WAR
	.align		4
.L_84:
        /*006c*/ 	.byte	0x04, 0x36
        /*006e*/ 	.short	(.L_86 - .L_85)
.L_85:
        /*0070*/ 	.word	0x00000008
.L_86:


//--------------------- .nv.info._Z23cross_entropy_backwardsiiPfS_S_ --------------------------
	.section	.nv.info._Z23cross_entropy_backwardsiiPfS_S_,"",@"SHT_CUDA_INFO"
	.sectionflags	@""
	.align	4


	//----- nvinfo : EIATTR_CUDA_API_VERSION
	.align		4
        /*0000*/ 	.byte	0x04, 0x37
        /*0002*/ 	.short	(.L_88 - .L_87)
.L_87:
        /*0004*/ 	.word	0x00000082


	//----- nvinfo : EIATTR_KPARAM_INFO
	.align		4
.L_88:
        /*0008*/ 	.byte	0x04, 0x17
        /*000a*/ 	.short	(.L_90 - .L_89)
.L_89:
        /*000c*/ 	.word	0x00000000
        /*0010*/ 	.short	0x0004
        /*0012*/ 	.short	0x0018
        /*0014*/ 	.byte	0x00, 0xf5, 0x21, 0x00


	//----- nvinfo : EIATTR_KPARAM_INFO
	.align		4
.L_90:
        /*0018*/ 	.byte	0x04, 0x17
        /*001a*/ 	.short	(.L_92 - .L_91)
.L_91:
        /*001c*/ 	.word	0x00000000
        /*0020*/ 	.short	0x0003
        /*0022*/ 	.short	0x0010
        /*0024*/ 	.byte	0x00, 0xf5, 0x21, 0x00


	//----- nvinfo : EIATTR_KPARAM_INFO
	.align		4
.L_92:
        /*0028*/ 	.byte	0x04, 0x17
        /*002a*/ 	.short	(.L_94 - .L_93)
.L_93:
        /*002c*/ 	.word	0x00000000
        /*0030*/ 	.short	0x0002
        /*0032*/ 	.short	0x0008
        /*0034*/ 	.byte	0x00, 0xf5, 0x21, 0x00


	//----- nvinfo : EIATTR_KPARAM_INFO
	.align		4
.L_94:
        /*0038*/ 	.byte	0x04, 0x17
        /*003a*/ 	.short	(.L_96 - .L_95)
.L_95:
        /*003c*/ 	.word	0x00000000
        /*0040*/ 	.short	0x0001
        /*0042*/ 	.short	0x0004
        /*0044*/ 	.byte	0x00, 0xf0, 0x11, 0x00


	//----- nvinfo : EIATTR_KPARAM_INFO
	.align		4
.L_96:
        /*0048*/ 	.byte	0x04, 0x17
        /*004a*/ 	.short	(.L_98 - .L_97)
.L_97:
        /*004c*/ 	.word	0x00000000
        /*0050*/ 	.short	0x0000
        /*0052*/ 	.short	0x0000
        /*0054*/ 	.byte	0x00, 0xf0, 0x11, 0x00


	//----- nvinfo : EIATTR_SPARSE_MMA_MASK
	.align		4
.L_98:
        /*0058*/ 	.byte	0x03, 0x50
        /*005a*/ 	.short	0x0000


	//----- nvinfo : EIATTR_MAXREG_COUNT
	.align		4
        /*005c*/ 	.byte	0x03, 0x1b
        /*005e*/ 	.short	0x00ff


	//----- nvinfo : EIATTR_MERCURY_ISA_VERSION
	.align		4
        /*0060*/ 	.byte	0x03, 0x5f
        /*0062*/ 	.short	0x0101


	//----- nvinfo : EIATTR_VRC_CTA_INIT_COUNT
	.align		4
        /*0064*/ 	.byte	0x02, 0x4a
	.zero		1
	.zero		1


	//----- nvinfo : EIATTR_EXIT_INSTR_OFFSETS
	.align		4
        /*0068*/ 	.byte	0x04, 0x1c
        /*006a*/ 	.short	(.L_100 - .L_99)


	//   ....[0]....
.L_99:
        /*006c*/ 	.word	0x000000c0


	//   ....[1]....
        /*0070*/ 	.word	0x00000190


	//----- nvinfo : EIATTR_CBANK_PARAM_SIZE
	.align		4
.L_100:
        /*0074*/ 	.byte	0x03, 0x19
        /*0076*/ 	.short	0x0020


	//----- nvinfo : EIATTR_PARAM_CBANK
	.align		4
        /*0078*/ 	.byte	0x04, 0x0a
        /*007a*/ 	.short	(.L_102 - .L_101)
	.align		4
.L_101:
        /*007c*/ 	.word	index@(.nv.constant0._Z23cross_entropy_backwardsiiPfS_S_)
        /*0080*/ 	.short	0x0380
        /*0082*/ 	.short	0x0020


	//----- nvinfo : EIATTR_SW_WAR
	.align		4
.L_102:
        /*0084*/ 	.byte	0x04, 0x36
        /*0086*/ 	.short	(.L_104 - .L_103)
.L_103:
        /*0088*/ 	.word	0x00000008
.L_104:


//--------------------- .nv.info._Z13cross_entropyiiPfS_S_ --------------------------
	.section	.nv.info._Z13cross_entropyiiPfS_S_,"",@"SHT_CUDA_INFO"
	.sectionflags	@""
	.align	4


	//----- nvinfo : EIATTR_CUDA_API_VERSION
	.align		4
        /*0000*/ 	.byte	0x04, 0x37
        /*0002*/ 	.short	(.L_106 - .L_105)
.L_105:
        /*0004*/ 	.word	0x00000082


	//----- nvinfo : EIATTR_KPARAM_INFO
	.align		4
.L_106:
        /*0008*/ 	.byte	0x04, 0x17
        /*000a*/ 	.short	(.L_108 - .L_107)
.L_107:
        /*000c*/ 	.word	0x00000000
        /*0010*/ 	.short	0x0004
        /*0012*/ 	.short	0x0018
        /*0014*/ 	.byte	0x00, 0xf5, 0x21, 0x00


	//----- nvinfo : EIATTR_KPARAM_INFO
	.align		4
.L_108:
        /*0018*/ 	.byte	0x04, 0x17
        /*001a*/ 	.short	(.L_110 - .L_109)
.L_109:
        /*001c*/ 	.word	0x00000000
        /*0020*/ 	.short	0x0003
        /*0022*/ 	.short	0x0010
        /*0024*/ 	.byte	0x00, 0xf5, 0x21, 0x00


	//----- nvinfo : EIATTR_KPARAM_INFO
	.align		4
.L_110:
        /*0028*/ 	.byte	0x04, 0x17
        /*002a*/ 	.short	(.L_112 - .L_111)
.L_111:
        /*002c*/ 	.word	0x00000000
        /*0030*/ 	.short	0x0002
        /*0032*/ 	.short	0x0008
        /*0034*/ 	.byte	0x00, 0xf5, 0x21, 0x00


	//----- nvinfo : EIATTR_KPARAM_INFO
	.align		4
.L_112:
        /*0038*/ 	.byte	0x04, 0x17
        /*003a*/ 	.short	(.L_114 - .L_113)
.L_113:
        /*003c*/ 	.word	0x00000000
        /*0040*/ 	.short	0x0001
        /*0042*/ 	.short	0x0004
        /*0044*/ 	.byte	0x00, 0xf0, 0x11, 0x00


	//----- nvinfo : EIATTR_KPARAM_INFO
	.align		4
.L_114:
        /*0048*/ 	.byte	0x04, 0x17
        /*004a*/ 	.short	(.L_116 - .L_115)
.L_115:
        /*004c*/ 	.word	0x00000000
        /*0050*/ 	.short	0x0000
        /*0052*/ 	.short	0x0000
        /*0054*/ 	.byte	0x00, 0xf0, 0x11, 0x00


	//----- nvinfo : EIATTR_SPARSE_MMA_MASK
	.align		4
.L_116:
        /*0058*/ 	.byte	0x03, 0x50
        /*005a*/ 	.short	0x0000


	//----- nvinfo : EIATTR_MAXREG_COUNT
	.align		4
        /*005c*/ 	.byte	0x03, 0x1b
        /*005e*/ 	.short	0x00ff


	//----- nvinfo : EIATTR_MERCURY_ISA_VERSION
	.align		4
        /*0060*/ 	.byte	0x03, 0x5f
        /*0062*/ 	.short	0x0101


	//----- nvinfo : EIATTR_VRC_CTA_INIT_COUNT
	.align		4
        /*0064*/ 	.byte	0x02, 0x4a
	.zero		1
	.zero		1


	//----- nvinfo : EIATTR_EXIT_INSTR_OFFSETS
	.align		4
        /*0068*/ 	.byte	0x04, 0x1c
        /*006a*/ 	.short	(.L_118 - .L_117)


	//   ....[0]....
.L_117:
        /*006c*/ 	.word	0x00000070


	//   ....[1]....
        /*0070*/ 	.word	0x00001620


	//----- nvinfo : EIATTR_CRS_STACK_SIZE
	.align		4
.L_118:
        /*0074*/ 	.byte	0x04, 0x1e
        /*0076*/ 	.short	(.L_120 - .L_119)
.L_119:
        /*0078*/ 	.word	0x00000000


	//----- nvinfo : EIATTR_CBANK_PARAM_SIZE
	.align		4
.L_120:
        /*007c*/ 	.byte	0x03, 0x19
        /*007e*/ 	.short	0x0020


	//----- nvinfo : EIATTR_PARAM_CBANK
	.align		4
        /*0080*/ 	.byte	0x04, 0x0a
        /*0082*/ 	.short	(.L_122 - .L_121)
	.align		4
.L_121:
        /*0084*/ 	.word	index@(.nv.constant0._Z13cross_entropyiiPfS_S_)
        /*0088*/ 	.short	0x0380
        /*008a*/ 	.short	0x0020


	//----- nvinfo : EIATTR_SW_WAR
	.align		4
.L_122:
        /*008c*/ 	.byte	0x04, 0x36
        /*008e*/ 	.short	(.L_124 - .L_123)
.L_123:
        /*0090*/ 	.word	0x00000008
.L_124:


//--------------------- .nv.info._Z7softmaxiiPfS_ --------------------------
	.section	.nv.info._Z7softmaxiiPfS_,"",@"SHT_CUDA_INFO"
	.sectionflags	@""
	.align	4


	//----- nvinfo : EIATTR_CUDA_API_VERSION
	.align		4
        /*0000*/ 	.byte	0x04, 0x37
        /*0002*/ 	.short	(.L_126 - .L_125)
.L_125:
        /*0004*/ 	.word	0x00000082


	//----- nvinfo : EIATTR_KPARAM_INFO
	.align		4
.L_126:
        /*0008*/ 	.byte	0x04, 0x17
        /*000a*/ 	.short	(.L_128 - .L_127)
.L_127:
        /*000c*/ 	.word	0x00000000
        /*0010*/ 	.short	0x0003
        /*0012*/ 	.short	0x0010
        /*0014*/ 	.byte	0x00, 0xf5, 0x21, 0x00


	//----- nvinfo : EIATTR_KPARAM_INFO
	.align		4
.L_128:
        /*0018*/ 	.byte	0x04, 0x17
        /*001a*/ 	.short	(.L_130 - .L_129)
.L_129:
        /*001c*/ 	.word	0x00000000
        /*0020*/ 	.short	0x0002
        /*0022*/ 	.short	0x0008
        /*0024*/ 	.byte	0x00, 0xf5, 0x21, 0x00


	//----- nvinfo : EIATTR_KPARAM_INFO
	.align		4
.L_130:
        /*0028*/ 	.byte	0x04, 0x17
        /*002a*/ 	.short	(.L_132 - .L_131)
.L_131:
        /*002c*/ 	.word	0x00000000
        /*0030*/ 	.short	0x0001
        /*0032*/ 	.short	0x0004
        /*0034*/ 	.byte	0x00, 0xf0, 0x11, 0x00


	//----- nvinfo : EIATTR_KPARAM_INFO
	.align		4
.L_132:
        /*0038*/ 	.byte	0x04, 0x17
        /*003a*/ 	.short	(.L_134 - .L_133)
.L_133:
        /*003c*/ 	.word	0x00000000
        /*0040*/ 	.short	0x0000
        /*0042*/ 	.short	0x0000
        /*0044*/ 	.byte	0x00, 0xf0, 0x11, 0x00


	//----- nvinfo : EIATTR_SPARSE_MMA_MASK
	.align		4
.L_134:
        /*0048*/ 	.byte	0x03, 0x50
        /*004a*/ 	.short	0x0000


	//----- nvinfo : EIATTR_MAXREG_COUNT
	.align		4
        /*004c*/ 	.byte	0x03, 0x1b
        /*004e*/ 	.short	0x00ff


	//----- nvinfo : EIATTR_MERCURY_ISA_VERSION
	.align		4
        /*0050*/ 	.byte	0x03, 0x5f
        /*0052*/ 	.short	0x0101


	//----- nvinfo : EIATTR_VRC_CTA_INIT_COUNT
	.align		4
        /*0054*/ 	.byte	0x02, 0x4a
	.zero		1
	.zero		1


	//----- nvinfo : EIATTR_EXIT_INSTR_OFFSETS
	.align		4
        /*0058*/ 	.byte	0x04, 0x1c
        /*005a*/ 	.short	(.L_136 - .L_135)


	//   ....[0]....
.L_135:
        /*005c*/ 	.word	0x000000c0


	//   ....[1]....
        /*0060*/ 	.word	0x00001710


	//----- nvinfo : EIATTR_CRS_STACK_SIZE
	.align		4
.L_136:
        /*0064*/ 	.byte	0x04, 0x1e
        /*0066*/ 	.short	(.L_138 - .L_137)
.L_137:
        /*0068*/ 	.word	0x00000000


	//----- nvinfo : EIATTR_CBANK_PARAM_SIZE
	.align		4
.L_138:
        /*006c*/ 	.byte	0x03, 0x19
        /*006e*/ 	.short	0x0018


	//----- nvinfo : EIATTR_PARAM_CBANK
	.align		4
        /*0070*/ 	.byte	0x04, 0x0a
        /*0072*/ 	.short	(.L_140 - .L_139)
	.align		4
.L_139:
        /*0074*/ 	.word	index@(.nv.constant0._Z7softmaxiiPfS_)
        /*0078*/ 	.short	0x0380
        /*007a*/ 	.short	0x0018


	//----- nvinfo : EIATTR_SW_WAR
	.align		4
.L_140:
        /*007c*/ 	.byte	0x04, 0x36
        /*007e*/ 	.short	(.L_142 - .L_141)
.L_141:
        /*0080*/ 	.word	0x00000008
.L_142:


//--------------------- .nv.info._Z14relu_backwardsiiiPfS_S_ --------------------------
	.section	.nv.info._Z14relu_backwardsiiiPfS_S_,"",@"SHT_CUDA_INFO"
	.sectionflags	@""
	.align	4


	//----- nvinfo : EIATTR_CUDA_API_VERSION
	.align		4
        /*0000*/ 	.byte	0x04, 0x37
        /*0002*/ 	.short	(.L_144 - .L_143)
.L_143:
        /*0004*/ 	.word	0x00000082


	//----- nvinfo : EIATTR_KPARAM_INFO
	.align		4
.L_144:
        /*0008*/ 	.byte	0x04, 0x17
        /*000a*/ 	.short	(.L_146 - .L_145)
.L_145:
        /*000c*/ 	.word	0x00000000
        /*0010*/ 	.short	0x0005
        /*0012*/ 	.short	0x0020
        /*0014*/ 	.byte	0x00, 0xf5, 0x21, 0x00


	//----- nvinfo : EIATTR_KPARAM_INFO
	.align		4
.L_146:
        /*0018*/ 	.byte	0x04, 0x17
        /*001a*/ 	.short	(.L_148 - .L_147)
.L_147:
        /*001c*/ 	.word	0x00000000
        /*0020*/ 	.short	0x0004
        /*0022*/ 	.short	0x0018
        /*0024*/ 	.byte	0x00, 0xf5, 0x21, 0x00


	//----- nvinfo : EIATTR_KPARAM_INFO
	.align		4
.L_148:
        /*0028*/ 	.byte	0x04, 0x17
        /*002a*/ 	.short	(.L_150 - .L_149)
.L_149:
        /*002c*/ 	.word	0x00000000
        /*0030*/ 	.short	0x0003
        /*0032*/ 	.short	0x0010
        /*0034*/ 	.byte	0x00, 0xf5, 0x21, 0x00


	//----- nvinfo : EIATTR_KPARAM_INFO
	.align		4
.L_150:
        /*0038*/ 	.byte	0x04, 0x17
        /*003a*/ 	.short	(.L_152 - .L_151)
.L_151:
        /*003c*/ 	.word	0x00000000
        /*0040*/ 	.short	0x0002
        /*0042*/ 	.short	0x0008
        /*0044*/ 	.byte	0x00, 0xf0, 0x11, 0x00


	//----- nvinfo : EIATTR_KPARAM_INFO
	.align		4
.L_152:
        /*0048*/ 	.byte	0x04, 0x17
        /*004a*/ 	.short	(.L_154 - .L_153)
.L_153:
        /*004c*/ 	.word	0x00000000
        /*0050*/ 	.short	0x0001
        /*0052*/ 	.short	0x0004
        /*0054*/ 	.byte	0x00, 0xf0, 0x11, 0x00


	//----- nvinfo : EIATTR_KPARAM_INFO
	.align		4
.L_154:
        /*0058*/ 	.byte	0x04, 0x17
        /*005a*/ 	.short	(.L_156 - .L_155)
.L_155:
        /*005c*/ 	.word	0x00000000
        /*0060*/ 	.short	0x0000
        /*0062*/ 	.short	0x0000
        /*0064*/ 	.byte	0x00, 0xf0, 0x11, 0x00


	//----- nvinfo : EIATTR_SPARSE_MMA_MASK
	.align		4
.L_156:
        /*0068*/ 	.byte	0x03, 0x50
        /*006a*/ 	.short	0x0000


	//----- nvinfo : EIATTR_MAXREG_COUNT
	.align		4
        /*006c*/ 	.byte	0x03, 0x1b
        /*006e*/ 	.short	0x00ff


	//----- nvinfo : EIATTR_MERCURY_ISA_VERSION
	.align		4
        /*0070*/ 	.byte	0x03, 0x5f
        /*0072*/ 	.short	0x0101


	//----- nvinfo : EIATTR_VRC_CTA_INIT_COUNT
	.align		4
        /*0074*/ 	.byte	0x02, 0x4a
	.zero		1
	.zero		1


	//----- nvinfo : EIATTR_EXIT_INSTR_OFFSETS
	.align		4
        /*0078*/ 	.byte	0x04, 0x1c
        /*007a*/ 	.short	(.L_158 - .L_157)


	//   ....[0]....
.L_157:
        /*007c*/ 	.word	0x000000c0


	//   ....[1]....
        /*0080*/ 	.word	0x000001d0


	//----- nvinfo : EIATTR_CRS_STACK_SIZE
	.align		4
.L_158:
        /*0084*/ 	.byte	0x04, 0x1e
        /*0086*/ 	.short	(.L_160 - .L_159)
.L_159:
        /*0088*/ 	.word	0x00000000


	//----- nvinfo : EIATTR_CBANK_PARAM_SIZE
	.align		4
.L_160:
        /*008c*/ 	.byte	0x03, 0x19
        /*008e*/ 	.short	0x0028


	//----- nvinfo : EIATTR_PARAM_CBANK
	.align		4
        /*0090*/ 	.byte	0x04, 0x0a
        /*0092*/ 	.short	(.L_162 - .L_161)
	.align		4
.L_161:
        /*0094*/ 	.word	index@(.nv.constant0._Z14relu_backwardsiiiPfS_S_)
        /*0098*/ 	.short	0x0380
        /*009a*/ 	.short	0x0028


	//----- nvinfo : EIATTR_SW_WAR
	.align		4
.L_162:
        /*009c*/ 	.byte	0x04, 0x36
        /*009e*/ 	.short	(.L_164 - .L_163)
.L_163:
        /*00a0*/ 	.word	0x00000008
.L_164:


//--------------------- .nv.info._Z4reluiiPfS_    --------------------------
	.section	.nv.info._Z4reluiiPfS_,"",@"SHT_CUDA_INFO"
	.sectionflags	@""
	.align	4


	//----- nvinfo : EIATTR_CUDA_API_VERSION
	.align		4
        /*0000*/ 	.byte	0x04, 0x37
        /*0002*/ 	.short	(.L_166 - .L_165)
.L_165:
        /*0004*/ 	.word	0x00000082


	//----- nvinfo : EIATTR_KPARAM_INFO
	.align		4
.L_166:
        /*0008*/ 	.byte	0x04, 0x17
        /*000a*/ 	.short	(.L_168 - .L_167)
.L_167:
        /*000c*/ 	.word	0x00000000
        /*0010*/ 	.short	0x0003
        /*0012*/ 	.short	0x0010
        /*0014*/ 	.byte	0x00, 0xf5, 0x21, 0x00


	//----- nvinfo : EIATTR_KPARAM_INFO
	.align		4
.L_168:
        /*0018*/ 	.byte	0x04, 0x17
        /*001a*/ 	.short	(.L_170 - .L_169)
.L_169:
        /*001c*/ 	.word	0x00000000
        /*0020*/ 	.short	0x0002
        /*0022*/ 	.short	0x0008
        /*0024*/ 	.byte	0x00, 0xf5, 0x21, 0x00


	//----- nvinfo : EIATTR_KPARAM_INFO
	.align		4
.L_170:
        /*0028*/ 	.byte	0x04, 0x17
        /*002a*/ 	.short	(.L_172 - .L_171)
.L_171:
        /*002c*/ 	.word	0x00000000
        /*0030*/ 	.short	0x0001
        /*0032*/ 	.short	0x0004
        /*0034*/ 	.byte	0x00, 0xf0, 0x11, 0x00


	//----- nvinfo : EIATTR_KPARAM_INFO
	.align		4
.L_172:
        /*0038*/ 	.byte	0x04, 0x17
        /*003a*/ 	.short	(.L_174 - .L_173)
.L_173:
        /*003c*/ 	.word	0x00000000
        /*0040*/ 	.short	0x0000
        /*0042*/ 	.short	0x0000
        /*0044*/ 	.byte	0x00, 0xf0, 0x11, 0x00


	//----- nvinfo : EIATTR_SPARSE_MMA_MASK
	.align		4
.L_174:
        /*0048*/ 	.byte	0x03, 0x50
        /*004a*/ 	.short	0x0000


	//----- nvinfo : EIATTR_MAXREG_COUNT
	.align		4
        /*004c*/ 	.byte	0x03, 0x1b
        /*004e*/ 	.short	0x00ff


	//----- nvinfo : EIATTR_MERCURY_ISA_VERSION
	.align		4
        /*0050*/ 	.byte	0x03, 0x5f
        /*0052*/ 	.short	0x0101


	//----- nvinfo : EIATTR_VRC_CTA_INIT_COUNT
	.align		4
        /*0054*/ 	.byte	0x02, 0x4a
	.zero		1
	.zero		1


	//----- nvinfo : EIATTR_EXIT_INSTR_OFFSETS
	.align		4
        /*0058*/ 	.byte	0x04, 0x1c
        /*005a*/ 	.short	(.L_176 - .L_175)


	//   ....[0]....
.L_175:
        /*005c*/ 	.word	0x000000c0


	//   ....[1]....
        /*0060*/ 	.word	0x00000160


	//----- nvinfo : EIATTR_CBANK_PARAM_SIZE
	.align		4
.L_176:
        /*0064*/ 	.byte	0x03, 0x19
        /*0066*/ 	.short	0x0018


	//----- nvinfo : EIATTR_PARAM_CBANK
	.align		4
        /*0068*/ 	.byte	0x04, 0x0a
        /*006a*/ 	.short	(.L_178 - .L_177)
	.align		4
.L_177:
        /*006c*/ 	.word	index@(.nv.constant0._Z4reluiiPfS_)
        /*0070*/ 	.short	0x0380
        /*0072*/ 	.short	0x0018


	//----- nvinfo : EIATTR_SW_WAR
	.align		4
.L_178:
        /*0074*/ 	.byte	0x04, 0x36
        /*0076*/ 	.short	(.L_180 - .L_179)
.L_179:
        /*0078*/ 	.word	0x00000008
.L_180:


//--------------------- .nv.info._Z12update_layeriiifPfS_S_S_ --------------------------
	.section	.nv.info._Z12update_layeriiifPfS_S_S_,"",@"SHT_CUDA_INFO"
	.sectionflags	@""
	.align	4


	//----- nvinfo : EIATTR_CUDA_API_VERSION
	.align		4
        /*0000*/ 	.byte	0x04, 0x37
        /*0002*/ 	.short	(.L_182 - .L_181)
.L_181:
        /*0004*/ 	.word	0x00000082


	//----- nvinfo : EIATTR_KPARAM_INFO
	.align		4
.L_182:
        /*0008*/ 	.byte	0x04, 0x17
        /*000a*/ 	.short	(.L_184 - .L_183)
.L_183:
        /*000c*/ 	.word	0x00000000
        /*0010*/ 	.short	0x0007
        /*0012*/ 	.short	0x0028
        /*0014*/ 	.byte	0x00, 0xf5, 0x21, 0x00


	//----- nvinfo : EIATTR_KPARAM_INFO
	.align		4
.L_184:
        /*0018*/ 	.byte	0x04, 0x17
        /*001a*/ 	.short	(.L_186 - .L_185)
.L_185:
        /*001c*/ 	.word	0x00000000
        /*0020*/ 	.short	0x0006
        /*0022*/ 	.short	0x0020
        /*0024*/ 	.byte	0x00, 0xf5, 0x21, 0x00


	//----- nvinfo : EIATTR_KPARAM_INFO
	.align		4
.L_186:
        /*0028*/ 	.byte	0x04, 0x17
        /*002a*/ 	.short	(.L_188 - .L_187)
.L_187:
        /*002c*/ 	.word	0x00000000
        /*0030*/ 	.short	0x0005
        /*0032*/ 	.short	0x0018
        /*0034*/ 	.byte	0x00, 0xf5, 0x21, 0x00


	//----- nvinfo : EIATTR_KPARAM_INFO
	.align		4
.L_188:
        /*0038*/ 	.byte	0x04, 0x17
        /*003a*/ 	.short	(.L_190 - .L_189)
.L_189:
        /*003c*/ 	.word	0x00000000
        /*0040*/ 	.short	0x0004
        /*0042*/ 	.short	0x0010
        /*0044*/ 	.byte	0x00, 0xf5, 0x21, 0x00


	//----- nvinfo : EIATTR_KPARAM_INFO
	.align		4
.L_190:
        /*0048*/ 	.byte	0x04, 0x17
        /*004a*/ 	.short	(.L_192 - .L_191)
.L_191:
        /*004c*/ 	.word	0x00000000
        /*0050*/ 	.short	0x0003
        /*0052*/ 	.short	0x000c
        /*0054*/ 	.byte	0x00, 0xf0, 0x11, 0x00


	//----- nvinfo : EIATTR_KPARAM_INFO
	.align		4
.L_192:
        /*0058*/ 	.byte	0x04, 0x17
        /*005a*/ 	.short	(.L_194 - .L_193)
.L_193:
        /*005c*/ 	.word	0x00000000
        /*0060*/ 	.short	0x0002
        /*0062*/ 	.short	0x0008
        /*0064*/ 	.byte	0x00, 0xf0, 0x11, 0x00


	//----- nvinfo : EIATTR_KPARAM_INFO
	.align		4
.L_194:
        /*0068*/ 	.byte	0x04, 0x17
        /*006a*/ 	.short	(.L_196 - .L_195)
.L_195:
        /*006c*/ 	.word	0x00000000
        /*0070*/ 	.short	0x0001
        /*0072*/ 	.short	0x0004
        /*0074*/ 	.byte	0x00, 0xf0, 0x11, 0x00


	//----- nvinfo : EIATTR_KPARAM_INFO
	.align		4
.L_196:
        /*0078*/ 	.byte	0x04, 0x17
        /*007a*/ 	.short	(.L_198 - .L_197)
.L_197:
        /*007c*/ 	.word	0x00000000
        /*0080*/ 	.short	0x0000
        /*0082*/ 	.short	0x0000
        /*0084*/ 	.byte	0x00, 0xf0, 0x11, 0x00


	//----- nvinfo : EIATTR_SPARSE_MMA_MASK
	.align		4
.L_198:
        /*0088*/ 	.byte	0x03, 0x50
        /*008a*/ 	.short	0x0000


	//----- nvinfo : EIATTR_MAXREG_COUNT
	.align		4
        /*008c*/ 	.byte	0x03, 0x1b
        /*008e*/ 	.short	0x00ff


	//----- nvinfo : EIATTR_MERCURY_ISA_VERSION
	.align		4
        /*0090*/ 	.byte	0x03, 0x5f
        /*0092*/ 	.short	0x0101


	//----- nvinfo : EIATTR_VRC_CTA_INIT_COUNT
	.align		4
        /*0094*/ 	.byte	0x02, 0x4a
	.zero		1
	.zero		1


	//----- nvinfo : EIATTR_EXIT_INSTR_OFFSETS
	.align		4
        /*0098*/ 	.byte	0x04, 0x1c
        /*009a*/ 	.short	(.L_200 - .L_199)


	//   ....[0]....
.L_199:
        /*009c*/ 	.word	0x000000c0


	//   ....[1]....
        /*00a0*/ 	.word	0x00000c30


	//----- nvinfo : EIATTR_CRS_STACK_SIZE
	.align		4
.L_200:
        /*00a4*/ 	.byte	0x04, 0x1e
        /*00a6*/ 	.short	(.L_202 - .L_201)
.L_201:
        /*00a8*/ 	.word	0x00000000


	//----- nvinfo : EIATTR_CBANK_PARAM_SIZE
	.align		4
.L_202:
        /*00ac*/ 	.byte	0x03, 0x19
        /*00ae*/ 	.short	0x0030


	//----- nvinfo : EIATTR_PARAM_CBANK
	.align		4
        /*00b0*/ 	.byte	0x04, 0x0a
        /*00b2*/ 	.short	(.L_204 - .L_203)
	.align		4
.L_203:
        /*00b4*/ 	.word	index@(.nv.constant0._Z12update_layeriiifPfS_S_S_)
        /*00b8*/ 	.short	0x0380
        /*00ba*/ 	.short	0x0030


	//----- nvinfo : EIATTR_SW_WAR
	.align		4
.L_204:
        /*00bc*/ 	.byte	0x04, 0x36
        /*00be*/ 	.short	(.L_206 - .L_205)
.L_205:
        /*00c0*/ 	.word	0x00000008
.L_206:


//--------------------- .nv.info._Z8backwardiiiPfS_S_S_S_ --------------------------
	.section	.nv.info._Z8backwardiiiPfS_S_S_S_,"",@"SHT_CUDA_INFO"
	.sectionflags	@""
	.align	4


	//----- nvinfo : EIATTR_CUDA_API_VERSION
	.align		4
        /*0000*/ 	.byte	0x04, 0x37
        /*0002*/ 	.short	(.L_208 - .L_207)
.L_207:
        /*0004*/ 	.word	0x00000082


	//----- nvinfo : EIATTR_KPARAM_INFO
	.align		4
.L_208:
        /*0008*/ 	.byte	0x04, 0x17
        /*000a*/ 	.short	(.L_210 - .L_209)
.L_209:
        /*000c*/ 	.word	0x00000000
        /*0010*/ 	.short	0x0007
        /*0012*/ 	.short	0x0030
        /*0014*/ 	.byte	0x00, 0xf5, 0x21, 0x00


	//----- nvinfo : EIATTR_KPARAM_INFO
	.align		4
.L_210:
        /*0018*/ 	.byte	0x04, 0x17
        /*001a*/ 	.short	(.L_212 - .L_211)
.L_211:
        /*001c*/ 	.word	0x00000000
        /*0020*/ 	.short	0x0006
        /*0022*/ 	.short	0x0028
        /*0024*/ 	.byte	0x00, 0xf5, 0x21, 0x00


	//----- nvinfo : EIATTR_KPARAM_INFO
	.align		4
.L_212:
        /*0028*/ 	.byte	0x04, 0x17
        /*002a*/ 	.short	(.L_214 - .L_213)
.L_213:
        /*002c*/ 	.word	0x00000000
        /*0030*/ 	.short	0x0005
        /*0032*/ 	.short	0x0020
        /*0034*/ 	.byte	0x00, 0xf5, 0x21, 0x00


	//----- nvinfo : EIATTR_KPARAM_INFO
	.align		4
.L_214:
        /*0038*/ 	.byte	0x04, 0x17
        /*003a*/ 	.short	(.L_216 - .L_215)
.L_215:
        /*003c*/ 	.word	0x00000000
        /*0040*/ 	.short	0x0004
        /*0042*/ 	.short	0x0018
        /*0044*/ 	.byte	0x00, 0xf5, 0x21, 0x00


	//----- nvinfo : EIATTR_KPARAM_INFO
	.align		4
.L_216:
        /*0048*/ 	.byte	0x04, 0x17
        /*004a*/ 	.short	(.L_218 - .L_217)
.L_217:
        /*004c*/ 	.word	0x00000000
        /*0050*/ 	.short	0x0003
        /*0052*/ 	.short	0x0010
        /*0054*/ 	.byte	0x00, 0xf5, 0x21, 0x00


	//----- nvinfo : EIATTR_KPARAM_INFO
	.align		4
.L_218:
        /*0058*/ 	.byte	0x04, 0x17
        /*005a*/ 	.short	(.L_220 - .L_219)
.L_219:
        /*005c*/ 	.word	0x00000000
        /*0060*/ 	.short	0x0002
        /*0062*/ 	.short	0x0008
        /*0064*/ 	.byte	0x00, 0xf0, 0x11, 0x00


	//----- nvinfo : EIATTR_KPARAM_INFO
	.align		4
.L_220:
        /*0068*/ 	.byte	0x04, 0x17
        /*006a*/ 	.short	(.L_222 - .L_221)
.L_221:
        /*006c*/ 	.word	0x00000000
        /*0070*/ 	.short	0x0001
        /*0072*/ 	.short	0x0004
        /*0074*/ 	.byte	0x00, 0xf0, 0x11, 0x00


	//----- nvinfo : EIATTR_KPARAM_INFO
	.align		4
.L_222:
        /*0078*/ 	.byte	0x04, 0x17
        /*007a*/ 	.short	(.L_224 - .L_223)
.L_223:
        /*007c*/ 	.word	0x00000000
        /*0080*/ 	.short	0x0000
        /*0082*/ 	.short	0x0000
        /*0084*/ 	.byte	0x00, 0xf0, 0x11, 0x00


	//----- nvinfo : EIATTR_SPARSE_MMA_MASK
	.align		4
.L_224:
        /*0088*/ 	.byte	0x03, 0x50
        /*008a*/ 	.short	0x0000


	//----- nvinfo : EIATTR_MAXREG_COUNT
	.align		4
        /*008c*/ 	.byte	0x03, 0x1b
        /*008e*/ 	.short	0x00ff


	//----- nvinfo : EIATTR_MERCURY_ISA_VERSION
	.align		4
        /*0090*/ 	.byte	0x03, 0x5f
        /*0092*/ 	.short	0x0101


	//----- nvinfo : EIATTR_VRC_CTA_INIT_COUNT
	.align		4
        /*0094*/ 	.byte	0x02, 0x4a
	.zero		1
	.zero		1


	//----- nvinfo : EIATTR_EXIT_INSTR_OFFSETS
	.align		4
        /*0098*/ 	.byte	0x04, 0x1c
        /*009a*/ 	.short	(.L_226 - .L_225)


	//   ....[0]....
.L_225:
        /*009c*/ 	.word	0x000000d0


	//   ....[1]....
        /*00a0*/ 	.word	0x00000940


	//----- nvinfo : EIATTR_CBANK_PARAM_SIZE
	.align		4
.L_226:
        /*00a4*/ 	.byte	0x03, 0x19
        /*00a6*/ 	.short	0x0038


	//----- nvinfo : EIATTR_PARAM_CBANK
	.align		4
        /*00a8*/ 	.byte	0x04, 0x0a
        /*00aa*/ 	.short	(.L_228 - .L_227)
	.align		4
.L_227:
        /*00ac*/ 	.word	index@(.nv.constant0._Z8backwardiiiPfS_S_S_S_)
        /*00b0*/ 	.short	0x0380
        /*00b2*/ 	.short	0x0038


	//----- nvinfo : EIATTR_SW_WAR
	.align		4
.L_228:
        /*00b4*/ 	.byte	0x04, 0x36
        /*00b6*/ 	.short	(.L_230 - .L_229)
.L_229:
        /*00b8*/ 	.word	0x00000008
.L_230:


//--------------------- .nv.info._Z7forwardiiiPfS_S_S_ --------------------------
	.section	.nv.info._Z7forwardiiiPfS_S_S_,"",@"SHT_CUDA_INFO"
	.sectionflags	@""
	.align	4


	//----- nvinfo : EIATTR_CUDA_API_VERSION
	.align		4
        /*0000*/ 	.byte	0x04, 0x37
        /*0002*/ 	.short	(.L_232 - .L_231)
.L_231:
        /*0004*/ 	.word	0x00000082


	//----- nvinfo : EIATTR_KPARAM_INFO
	.align		4
.L_232:
        /*0008*/ 	.byte	0x04, 0x17
        /*000a*/ 	.short	(.L_234 - .L_233)
.L_233:
        /*000c*/ 	.word	0x00000000
        /*0010*/ 	.short	0x0006
        /*0012*/ 	.short	0x0028
        /*0014*/ 	.byte	0x00, 0xf5, 0x21, 0x00


	//----- nvinfo : EIATTR_KPARAM_INFO
	.align		4
.L_234:
        /*0018*/ 	.byte	0x04, 0x17
        /*001a*/ 	.short	(.L_236 - .L_235)
.L_235:
        /*001c*/ 	.word	0x00000000
        /*0020*/ 	.short	0x0005
        /*0022*/ 	.short	0x0020
        /*0024*/ 	.byte	0x00, 0xf5, 0x21, 0x00


	//----- nvinfo : EIATTR_KPARAM_INFO
	.align		4
.L_236:
        /*0028*/ 	.byte	0x04, 0x17
        /*002a*/ 	.short	(.L_238 - .L_237)
.L_237:
        /*002c*/ 	.word	0x00000000
        /*0030*/ 	.short	0x0004
        /*0032*/ 	.short	0x0018
        /*0034*/ 	.byte	0x00, 0xf5, 0x21, 0x00


	//----- nvinfo : EIATTR_KPARAM_INFO
	.align		4
.L_238:
        /*0038*/ 	.byte	0x04, 0x17
        /*003a*/ 	.short	(.L_240 - .L_239)
.L_239:
        /*003c*/ 	.word	0x00000000
        /*0040*/ 	.short	0x0003
        /*0042*/ 	.short	0x0010
        /*0044*/ 	.byte	0x00, 0xf5, 0x21, 0x00


	//----- nvinfo : EIATTR_KPARAM_INFO
	.align		4
.L_240:
        /*0048*/ 	.byte	0x04, 0x17
        /*004a*/ 	.short	(.L_242 - .L_241)
.L_241:
        /*004c*/ 	.word	0x00000000
        /*0050*/ 	.short	0x0002
        /*0052*/ 	.short	0x0008
        /*0054*/ 	.byte	0x00, 0xf0, 0x11, 0x00


	//----- nvinfo : EIATTR_KPARAM_INFO
	.align		4
.L_242:
        /*0058*/ 	.byte	0x04, 0x17
        /*005a*/ 	.short	(.L_244 - .L_243)
.L_243:
        /*005c*/ 	.word	0x00000000
        /*0060*/ 	.short	0x0001
        /*0062*/ 	.short	0x0004
        /*0064*/ 	.byte	0x00, 0xf0, 0x11, 0x00


	//----- nvinfo : EIATTR_KPARAM_INFO
	.align		4
.L_244:
        /*0068*/ 	.byte	0x04, 0x17
        /*006a*/ 	.short	(.L_246 - .L_245)
.L_245:
        /*006c*/ 	.word	0x00000000
        /*0070*/ 	.short	0x0000
        /*0072*/ 	.short	0x0000
        /*0074*/ 	.byte	0x00, 0xf0, 0x11, 0x00


	//----- nvinfo : EIATTR_SPARSE_MMA_MASK
	.align		4
.L_246:
        /*0078*/ 	.byte	0x03, 0x50
        /*007a*/ 	.short	0x0000


	//----- nvinfo : EIATTR_MAXREG_COUNT
	.align		4
        /*007c*/ 	.byte	0x03, 0x1b
        /*007e*/ 	.short	0x00ff


	//----- nvinfo : EIATTR_MERCURY_ISA_VERSION
	.align		4
        /*0080*/ 	.byte	0x03, 0x5f
        /*0082*/ 	.short	0x0101


	//----- nvinfo : EIATTR_VRC_CTA_INIT_COUNT
	.align		4
        /*0084*/ 	.byte	0x02, 0x4a
	.zero		1
	.zero		1


	//----- nvinfo : EIATTR_EXIT_INSTR_OFFSETS
	.align		4
        /*0088*/ 	.byte	0x04, 0x1c
        /*008a*/ 	.short	(.L_248 - .L_247)


	//   ....[0]....
.L_247:
        /*008c*/ 	.word	0x000000d0


	//   ....[1]....
        /*0090*/ 	.word	0x00000180


	//   ....[2]....
        /*0094*/ 	.word	0x00000560


	//   ....[3]....
        /*0098*/ 	.word	0x000007a0


	//   ....[4]....
        /*009c*/ 	.word	0x00000940


	//   ....[5]....
        /*00a0*/ 	.word	0x000009f0


	//----- nvinfo : EIATTR_CBANK_PARAM_SIZE
	.align		4
.L_248:
        /*00a4*/ 	.byte	0x03, 0x19
        /*00a6*/ 	.short	0x0030


	//----- nvinfo : EIATTR_PARAM_CBANK
	.align		4
        /*00a8*/ 	.byte	0x04, 0x0a
        /*00aa*/ 	.short	(.L_250 - .L_249)
	.align		4
.L_249:
        /*00ac*/ 	.word	index@(.nv.constant0._Z7forwardiiiPfS_S_S_)
        /*00b0*/ 	.short	0x0380
        /*00b2*/ 	.short	0x0030


	//----- nvinfo : EIATTR_SW_WAR
	.align		4
.L_250:
        /*00b4*/ 	.byte	0x04, 0x36
        /*00b6*/ 	.short	(.L_252 - .L_251)
.L_251:
        /*00b8*/ 	.word	0x00000008
.L_252:


//--------------------- .nv.callgraph             --------------------------
	.section	.nv.callgraph,"",@"SHT_CUDA_CALLGRAPH"
	.align	4
	.sectionentsize	8
	.align		4
        /*0000*/ 	.word	0x00000000
	.align		4
        /*0004*/ 	.word	0xffffffff
	.align		4
        /*0008*/ 	.word	0x00000000
	.align		4
        /*000c*/ 	.word	0xfffffffe
	.align		4
        /*0010*/ 	.word	0x00000000
	.align		4
        /*0014*/ 	.word	0xfffffffd
	.align		4
        /*0018*/ 	.word	0x00000000
	.align		4
        /*001c*/ 	.word	0xfffffffc


//--------------------- .nv.constant4             --------------------------
	.section	.nv.constant4,"a",@progbits
	.align	8
	.align		8
.nv.constant4:
        /*0000*/ 	.dword	precalc_xorwow_matrix
	.align		8
        /*0008*/ 	.dword	precalc_xorwow_offset_matrix
	.align		8
        /*0010*/ 	.dword	mrg32k3aM1
	.align		8
        /*0018*/ 	.dword	mrg32k3aM2
	.align		8
        /*0020*/ 	.dword	mrg32k3aM1SubSeq
	.align		8
        /*0028*/ 	.dword	mrg32k3aM2SubSeq
	.align		8
        /*0030*/ 	.dword	mrg32k3aM1Seq
	.align		8
        /*0038*/ 	.dword	mrg32k3aM2Seq


//--------------------- .nv.constant3             --------------------------
	.section	.nv.constant3,"a",@progbits
	.align	8
.nv.constant3:
	.type		__cr_lgamma_table,@object
	.size		__cr_lgamma_table,(.L_8 - __cr_lgamma_table)
__cr_lgamma_table:
        /*0000*/ 	.byte	0x00, 0x00, 0x00, 0x00, 0x00, 0x00, 0x00, 0x00, 0x00, 0x00, 0x00, 0x00, 0x00, 0x00, 0x00, 0x00
        /*0010*/ 	.byte	0xef, 0x39, 0xfa, 0xfe, 0x42, 0x2e, 0xe6, 0x3f, 0x02, 0x20, 0x2a, 0xfa, 0x0b, 0xab, 0xfc, 0x3f
        /*0020*/ 	.byte	0xf9, 0x2c, 0x92, 0x7c, 0xa7, 0x6c, 0x09, 0x40, 0xc9, 0x79, 0x44, 0x3c, 0x64, 0x26, 0x13, 0x40
        /*0030*/ 	.byte	0xca, 0x01, 0xcf, 0x3a, 0x27, 0x51, 0x1a, 0x40, 0x30, 0xcc, 0x2d, 0xf3, 0xe1, 0x0c, 0x21, 0x40
        /*0040*/ 	.byte	0x0d, 0xb7, 0xfc, 0x82, 0x8e, 0x35, 0x25, 0x40
.L_8:


//--------------------- .text._Z9init_randiiPf    --------------------------
	.section	.text._Z9init_randiiPf,"ax",@progbits
	.align	128
        .global         _Z9init_randiiPf
        .type           _Z9init_randiiPf,@function
        .size           _Z9init_randiiPf,(.L_x_100 - _Z9init_randiiPf)
        .other          _Z9init_randiiPf,@"STO_CUDA_ENTRY STV_DEFAULT"
_Z9init_randiiPf:
.text._Z9init_randiiPf:
[----:B------:R-:W0:Y:S01]  /*0000*/  LDC R1, c[0x0][0x37c] ;  /* 0x0000df00ff017b82 */ /* 0x000e220000000800 */
[----:B------:R-:W1:Y:S07]  /*0010*/  S2R R2, SR_TID.Y ;  /* 0x0000000000027919 */ /* 0x000e6e0000002200 */
[----:B------:R-:W2:Y:S01]  /*0020*/  LDC R0, c[0x0][0x360] ;  /* 0x0000d800ff007b82 */ /* 0x000ea20000000800 */
[----:B------:R-:W3:Y:S01]  /*0030*/  LDCU.64 UR6, c[0x0][0x380] ;  /* 0x00007000ff0677ac */ /* 0x000ee20008000a00 */
[----:B0-----:R-:W-:Y:S01]  /*0040*/  VIADD R1, R1, 0xffffffd0 ;  /* 0xffffffd001017836 */ /* 0x001fe20000000000 */
[----:B------:R-:W2:Y:S05]  /*0050*/  S2R R5, SR_TID.X ;  /* 0x0000000000057919 */ /* 0x000eaa0000002100 */
[----:B------:R-:W1:Y:S08]  /*0060*/  S2UR UR5, SR_CTAID.Y ;  /* 0x00000000000579c3 */ /* 0x000e700000002600 */
[----:B------:R-:W1:Y:S08]  /*0070*/  LDC R3, c[0x0][0x364] ;  /* 0x0000d900ff037b82 */ /* 0x000e700000000800 */
[----:B------:R-:W2:Y:S01]  /*0080*/  S2UR UR4, SR_CTAID.X ;  /* 0x00000000000479c3 */ /* 0x000ea20000002500 */
[----:B-1----:R-:W-:-:S05]  /*0090*/  IMAD R3, R3, UR5, R2 ;  /* 0x0000000503037c24 */ /* 0x002fca000f8e0202 */
[----:B---3--:R-:W-:Y:S01]  /*00a0*/  ISETP.GE.AND P0, PT, R3, UR7, PT ;  /* 0x0000000703007c0c */ /* 0x008fe2000bf06270 */
[----:B--2---:R-:W-:-:S05]  /*00b0*/  IMAD R0, R0, UR4, R5 ;  /* 0x0000000400007c24 */ /* 0x004fca000f8e0205 */
[----:B------:R-:W-:-:S13]  /*00c0*/  ISETP.GE.OR P0, PT, R0, UR6, P0 ;  /* 0x0000000600007c0c */ /* 0x000fda0008706670 */
[----:B------:R-:W-:Y:S05]  /*00d0*/  @P0 EXIT ;  /* 0x000000000000094d */ /* 0x000fea0003800000 */
[----:B------:R-:W-:Y:S01]  /*00e0*/  IMAD.MOV.U32 R8, RZ, RZ, 0x55092d21 ;  /* 0x55092d21ff087424 */ /* 0x000fe200078e00ff */
[----:B------:R-:W-:Y:S01]  /*00f0*/  BSSY.RECONVERGENT B0, `(.L_x_0) ;  /* 0x0000266000007945 */ /* 0x000fe20003800200 */
[----:B------:R-:W-:Y:S02]  /*0100*/  IMAD.MOV.U32 R9, RZ, RZ, -0x7d91e1e2 ;  /* 0x826e1e1eff097424 */ /* 0x000fe400078e00ff */
[----:B------:R-:W-:Y:S02]  /*0110*/  IMAD.MOV.U32 R10, RZ, RZ, 0x6e8804ec ;  /* 0x6e8804ecff0a7424 */ /* 0x000fe400078e00ff */
[----:B------:R-:W-:Y:S01]  /*0120*/  IMAD.MOV.U32 R11, RZ, RZ, -0x75bd8fc ;  /* 0xf8a42704ff0b7424 */ /* 0x000fe200078e00ff */
[----:B------:R0:W-:Y:S01]  /*0130*/  STL.64 [R1], R8 ;  /* 0x0000000801007387 */ /* 0x0001e20000100a00 */
[----:B------:R-:W-:Y:S02]  /*0140*/  IMAD.MOV.U32 R12, RZ, RZ, -0x23270784 ;  /* 0xdcd8f87cff0c7424 */ /* 0x000fe400078e00ff */
[----:B------:R-:W-:Y:S01]  /*0150*/  IMAD.MOV.U32 R13, RZ, RZ, 0x7b6a9022 ;  /* 0x7b6a9022ff0d7424 */ /* 0x000fe200078e00ff */
[----:B------:R0:W-:Y:S01]  /*0160*/  STL.64 [R1+0x8], R10 ;  /* 0x0000080a01007387 */ /* 0x0001e20000100a00 */
[----:B------:R-:W-:Y:S01]  /*0170*/  IMAD R0, R3, UR6, R0 ;  /* 0x0000000603007c24 */ /* 0x000fe2000f8e0200 */
[----:B------:R-:W1:Y:S01]  /*0180*/  LDCU.64 UR6, c[0x0][0x358] ;  /* 0x00006b00ff0677ac */ /* 0x000e620008000a00 */
[----:B------:R-:W-:Y:S01]  /*0190*/  IMAD.MOV.U32 R6, RZ, RZ, -0x7d91e1e2 ;  /* 0x826e1e1eff067424 */ /* 0x000fe200078e00ff */
[----:B------:R0:W-:Y:S01]  /*01a0*/  STL.64 [R1+0x10], R12 ;  /* 0x0000100c01007387 */ /* 0x0001e20000100a00 */
[----:B------:R-:W-:Y:S01]  /*01b0*/  IMAD.MOV.U32 R4, RZ, RZ, 0x6e8804ec ;  /* 0x6e8804ecff047424 */ /* 0x000fe200078e00ff */
[----:B------:R-:W-:Y:S01]  /*01c0*/  ISETP.NE.AND P0, PT, R0, RZ, PT ;  /* 0x000000ff0000720c */ /* 0x000fe20003f05270 */
[----:B------:R-:W-:Y:S01]  /*01d0*/  IMAD.MOV.U32 R3, RZ, RZ, 0x7b6a9022 ;  /* 0x7b6a9022ff037424 */ /* 0x000fe200078e00ff */
[----:B------:R-:W-:-:S11]  /*01e0*/  SHF.R.S32.HI R2, RZ, 0x1f, R0 ;  /* 0x0000001fff027819 */ /* 0x000fd60000011400 */
[----:B0-----:R-:W-:Y:S05]  /*01f0*/  @!P0 BRA `(.L_x_1) ;  /* 0x0000002400548947 */ /* 0x001fea0003800000 */
[----:B------:R-:W-:Y:S02]  /*0200*/  IMAD.MOV.U32 R13, RZ, RZ, R2 ;  /* 0x000000ffff0d7224 */ /* 0x000fe400078e0002 */
[----:B------:R-:W-:Y:S02]  /*0210*/  IMAD.MOV.U32 R11, RZ, RZ, RZ ;  /* 0x000000ffff0b7224 */ /* 0x000fe400078e00ff */
[----:B------:R-:W-:Y:S02]  /*0220*/  IMAD.MOV.U32 R6, RZ, RZ, -0x7d91e1e2 ;  /* 0x826e1e1eff067424 */ /* 0x000fe400078e00ff */
[----:B------:R-:W-:Y:S02]  /*0230*/  IMAD.MOV.U32 R10, RZ, RZ, R0 ;  /* 0x000000ffff0a7224 */ /* 0x000fe400078e0000 */
[----:B------:R-:W-:Y:S02]  /*0240*/  IMAD.MOV.U32 R4, RZ, RZ, 0x6e8804ec ;  /* 0x6e8804ecff047424 */ /* 0x000fe400078e00ff */
[----:B------:R-:W-:-:S07]  /*0250*/  IMAD.MOV.U32 R3, RZ, RZ, 0x7b6a9022 ;  /* 0x7b6a9022ff037424 */ /* 0x000fce00078e00ff */
.L_x_10:
[----:B0-----:R-:W-:Y:S01]  /*0260*/  LOP3.LUT R2, R10, 0x3, RZ, 0xc0, !PT ;  /* 0x000000030a027812 */ /* 0x001fe200078ec0ff */
[----:B------:R-:W-:Y:S03]  /*0270*/  BSSY.RECONVERGENT B1, `(.L_x_2) ;  /* 0x0000247000017945 */ /* 0x000fe60003800200 */
[----:B------:R-:W-:-:S04]  /*0280*/  ISETP.NE.U32.AND P0, PT, R2, RZ, PT ;  /* 0x000000ff0200720c */ /* 0x000fc80003f05070 */
[----:B------:R-:W-:-:S13]  /*0290*/  ISETP.NE.AND.EX P0, PT, RZ, RZ, PT, P0 ;  /* 0x000000ffff00720c */ /* 0x000fda0003f05300 */
[----:B------:R-:W-:Y:S05]  /*02a0*/  @!P0 BRA `(.L_x_3) ;  /* 0x00000024000c8947 */ /* 0x000fea0003800000 */
[----:B------:R-:W0:Y:S01]  /*02b0*/  LDC.64 R8, c[0x4][RZ] ;  /* 0x01000000ff087b82 */ /* 0x000e220000000a00 */
[----:B------:R-:W-:Y:S01]  /*02c0*/  IMAD.MOV.U32 R6, RZ, RZ, RZ ;  /* 0x000000ffff067224 */ /* 0x000fe200078e00ff */
[----:B------:R-:W-:Y:S01]  /*02d0*/  CS2R R2, SRZ ;  /* 0x0000000000027805 */ /* 0x000fe2000001ff00 */
[----:B------:R-:W-:Y:S01]  /*02e0*/  IMAD.MOV.U32 R12, RZ, RZ, RZ ;  /* 0x000000ffff0c7224 */ /* 0x000fe200078e00ff */
[----:B------:R-:W-:Y:S01]  /*02f0*/  CS2R R4, SRZ ;  /* 0x0000000000047805 */ /* 0x000fe2000001ff00 */
[----:B0-----:R-:W-:-:S07]  /*0300*/  IMAD.WIDE.U32 R8, R11, 0xc80, R8 ;  /* 0x00000c800b087825 */ /* 0x001fce00078e0008 */
.L_x_5:
[----:B------:R-:W-:-:S06]  /*0310*/  IMAD R7, R12, 0x4, R1 ;  /* 0x000000040c077824 */ /* 0x000fcc00078e0201 */
[----:B------:R-:W5:Y:S01]  /*0320*/  LDL R7, [R7+0x4] ;  /* 0x0000040007077983 */ /* 0x000f620000100800 */
[----:B------:R-:W-:-:S05]  /*0330*/  UMOV UR4, URZ ;  /* 0x000000ff00047c82 */ /* 0x000fca0008000000 */
.L_x_4:
[----:B-----5:R-:W-:Y:S01]  /*0340*/  SHF.R.U32.HI R20, RZ, UR4, R7 ;  /* 0x00000004ff147c19 */ /* 0x020fe20008011607 */
[----:B------:R-:W-:-:S03]  /*0350*/  IMAD.SHL.U32 R14, R12, 0x20, RZ ;  /* 0x000000200c0e7824 */ /* 0x000fc600078e00ff */
[----:B------:R-:W-:Y:S01]  /*0360*/  LOP3.LUT R15, R20, 0x1, RZ, 0xc0, !PT ;  /* 0x00000001140f7812 */ /* 0x000fe200078ec0ff */
[----:B------:R-:W-:-:S03]  /*0370*/  VIADD R14, R14, UR4 ;  /* 0x000000040e0e7c36 */ /* 0x000fc60008000000 */
[----:B------:R-:W-:Y:S01]  /*0380*/  ISETP.NE.U32.AND P0, PT, R15, 0x1, PT ;  /* 0x000000010f00780c */ /* 0x000fe20003f05070 */
[----:B------:R-:W-:-:S03]  /*0390*/  IMAD R15, R14, 0x5, RZ ;  /* 0x000000050e0f7824 */ /* 0x000fc600078e02ff */
[----:B------:R-:W-:Y:S01]  /*03a0*/  R2P PR, R20, 0x7e ;  /* 0x0000007e14007804 */ /* 0x000fe20000000000 */
[----:B------:R-:W-:-:S08]  /*03b0*/  IMAD.WIDE.U32 R14, R15, 0x4, R8 ;  /* 0x000000040f0e7825 */ /* 0x000fd000078e0008 */
[----:B-1----:R-:W2:Y:S04]  /*03c0*/  @!P0 LDG.E R17, desc[UR6][R14.64] ;  /* 0x000000060e118981 */ /* 0x002ea8000c1e1900 */
[----:B------:R-:W3:Y:S04]  /*03d0*/  @P1 LDG.E R19, desc[UR6][R14.64+0x14] ;  /* 0x000014060e131981 */ /* 0x000ee8000c1e1900 */
[----:B------:R-:W4:Y:S04]  /*03e0*/  @P2 LDG.E R21, desc[UR6][R14.64+0x28] ;  /* 0x000028060e152981 */ /* 0x000f28000c1e1900 */
[----:B------:R-:W4:Y:S04]  /*03f0*/  @P3 LDG.E R23, desc[UR6][R14.64+0x3c] ;  /* 0x00003c060e173981 */ /* 0x000f28000c1e1900 */
[----:B------:R-:W4:Y:S04]  /*0400*/  @!P0 LDG.E R16, desc[UR6][R14.64+0x8] ;  /* 0x000008060e108981 */ /* 0x000f28000c1e1900 */
[----:B------:R-:W4:Y:S04]  /*0410*/  @P4 LDG.E R25, desc[UR6][R14.64+0x50] ;  /* 0x000050060e194981 */ /* 0x000f28000c1e1900 */
[----:B------:R-:W4:Y:S04]  /*0420*/  @!P0 LDG.E R18, desc[UR6][R14.64+0x10] ;  /* 0x000010060e128981 */ /* 0x000f28000c1e1900 */
[----:B------:R-:W4:Y:S04]  /*0430*/  @P1 LDG.E R22, desc[UR6][R14.64+0x1c] ;  /* 0x00001c060e161981 */ /* 0x000f28000c1e1900 */
[----:B------:R-:W4:Y:S04]  /*0440*/  @P1 LDG.E R24, desc[UR6][R14.64+0x24] ;  /* 0x000024060e181981 */ /* 0x000f28000c1e1900 */
[----:B------:R-:W4:Y:S01]  /*0450*/  @P6 LDG.E R27, desc[UR6][R14.64+0x78] ;  /* 0x000078060e1b6981 */ /* 0x000f22000c1e1900 */
[----:B--2---:R-:W-:-:S03]  /*0460*/  @!P0 LOP3.LUT R6, R6, R17, RZ, 0x3c, !PT ;  /* 0x0000001106068212 */ /* 0x004fc600078e3cff */
[----:B------:R-:W2:Y:S01]  /*0470*/  @!P0 LDG.E R17, desc[UR6][R14.64+0x4] ;  /* 0x000004060e118981 */ /* 0x000ea2000c1e1900 */
[----:B---3--:R-:W-:-:S03]  /*0480*/  @P1 LOP3.LUT R6, R6, R19, RZ, 0x3c, !PT ;  /* 0x0000001306061212 */ /* 0x008fc600078e3cff */
[----:B------:R-:W3:Y:S01]  /*0490*/  @!P0 LDG.E R19, desc[UR6][R14.64+0xc] ;  /* 0x00000c060e138981 */ /* 0x000ee2000c1e1900 */
[----:B----4-:R-:W-:-:S03]  /*04a0*/  @P2 LOP3.LUT R6, R6, R21, RZ, 0x3c, !PT ;  /* 0x0000001506062212 */ /* 0x010fc600078e3cff */
[----:B------:R-:W4:Y:S01]  /*04b0*/  @P1 LDG.E R21, desc[UR6][R14.64+0x18] ;  /* 0x000018060e151981 */ /* 0x000f22000c1e1900 */
[----:B------:R-:W-:-:S03]  /*04c0*/  @P3 LOP3.LUT R6, R6, R23, RZ, 0x3c, !PT ;  /* 0x0000001706063212 */ /* 0x000fc600078e3cff */
[----:B------:R-:W4:Y:S01]  /*04d0*/  @P5 LDG.E R23, desc[UR6][R14.64+0x64] ;  /* 0x000064060e175981 */ /* 0x000f22000c1e1900 */
[----:B------:R-:W-:-:S03]  /*04e0*/  @!P0 LOP3.LUT R5, R5, R16, RZ, 0x3c, !PT ;  /* 0x0000001005058212 */ /* 0x000fc600078e3cff */
[----:B------:R-:W4:Y:S01]  /*04f0*/  @P2 LDG.E R16, desc[UR6][R14.64+0x30] ;  /* 0x000030060e102981 */ /* 0x000f22000c1e1900 */
[----:B------:R-:W-:-:S03]  /*0500*/  @P4 LOP3.LUT R6, R6, R25, RZ, 0x3c, !PT ;  /* 0x0000001906064212 */ /* 0x000fc600078e3cff */
[----:B------:R-:W4:Y:S01]  /*0510*/  @P3 LDG.E R25, desc[UR6][R14.64+0x48] ;  /* 0x000048060e193981 */ /* 0x000f22000c1e1900 */
[----:B------:R-:W-:-:S03]  /*0520*/  @!P0 LOP3.LUT R3, R3, R18, RZ, 0x3c, !PT ;  /* 0x0000001203038212 */ /* 0x000fc600078e3cff */
[----:B------:R-:W4:Y:S01]  /*0530*/  @P2 LDG.E R18, desc[UR6][R14.64+0x38] ;  /* 0x000038060e122981 */ /* 0x000f22000c1e1900 */
[----:B------:R-:W-:-:S03]  /*0540*/  @P1 LOP3.LUT R5, R5, R22, RZ, 0x3c, !PT ;  /* 0x0000001605051212 */ /* 0x000fc600078e3cff */
[----:B------:R-:W4:Y:S01]  /*0550*/  @P3 LDG.E R22, desc[UR6][R14.64+0x44] ;  /* 0x000044060e163981 */ /* 0x000f22000c1e1900 */
[----:B--2---:R-:W-:-:S03]  /*0560*/  @!P0 LOP3.LUT R4, R4, R17, RZ, 0x3c, !PT ;  /* 0x0000001104048212 */ /* 0x004fc600078e3cff */
[----:B------:R-:W2:Y:S01]  /*0570*/  @P1 LDG.E R17, desc[UR6][R14.64+0x20] ;  /* 0x000020060e111981 */ /* 0x000ea2000c1e1900 */
[----:B---3--:R-:W-:-:S03]  /*0580*/  @!P0 LOP3.LUT R2, R2, R19, RZ, 0x3c, !PT ;  /* 0x0000001302028212 */ /* 0x008fc600078e3cff */
[----:B------:R-:W3:Y:S01]  /*0590*/  @P2 LDG.E R19, desc[UR6][R14.64+0x2c] ;  /* 0x00002c060e132981 */ /* 0x000ee2000c1e1900 */
[----:B----4-:R-:W-:-:S03]  /*05a0*/  @P1 LOP3.LUT R4, R4, R21, RZ, 0x3c, !PT ;  /* 0x0000001504041212 */ /* 0x010fc600078e3cff */
[----:B------:R-:W4:Y:S01]  /*05b0*/  @P2 LDG.E R21, desc[UR6][R14.64+0x34] ;  /* 0x000034060e152981 */ /* 0x000f22000c1e1900 */
[----:B------:R-:W-:-:S03]  /*05c0*/  @P5 LOP3.LUT R6, R6, R23, RZ, 0x3c, !PT ;  /* 0x0000001706065212 */ /* 0x000fc600078e3cff */
[----:B------:R-:W4:Y:S01]  /*05d0*/  @P3 LDG.E R23, desc[UR6][R14.64+0x40] ;  /* 0x000040060e173981 */ /* 0x000f22000c1e1900 */
[----:B------:R-:W-:Y:S02]  /*05e0*/  @P1 LOP3.LUT R3, R3, R24, RZ, 0x3c, !PT ;  /* 0x0000001803031212 */ /* 0x000fe400078e3cff */
[----:B------:R-:W-:Y:S01]  /*05f0*/  @P2 LOP3.LUT R5, R5, R16, RZ, 0x3c, !PT ;  /* 0x0000001005052212 */ /* 0x000fe200078e3cff */
[----:B------:R-:W4:Y:S04]  /*0600*/  @P5 LDG.E R24, desc[UR6][R14.64+0x6c] ;  /* 0x00006c060e185981 */ /* 0x000f28000c1e1900 */
[----:B------:R-:W4:Y:S01]  /*0610*/  @P3 LDG.E R16, desc[UR6][R14.64+0x4c] ;  /* 0x00004c060e103981 */ /* 0x000f22000c1e1900 */
[----:B------:R-:W-:-:S03]  /*0620*/  @P2 LOP3.LUT R3, R3, R18, RZ, 0x3c, !PT ;  /* 0x0000001203032212 */ /* 0x000fc600078e3cff */
[----:B------:R-:W4:Y:S01]  /*0630*/  @P4 LDG.E R18, desc[UR6][R14.64+0x58] ;  /* 0x000058060e124981 */ /* 0x000f22000c1e1900 */
[----:B------:R-:W-:-:S03]  /*0640*/  @P3 LOP3.LUT R5, R5, R22, RZ, 0x3c, !PT ;  /* 0x0000001605053212 */ /* 0x000fc600078e3cff */
[----:B------:R-:W4:Y:S01]  /*0650*/  @P4 LDG.E R22, desc[UR6][R14.64+0x60] ;  /* 0x000060060e164981 */ /* 0x000f22000c1e1900 */
[----:B--2---:R-:W-:-:S03]  /*0660*/  @P1 LOP3.LUT R2, R2, R17, RZ, 0x3c, !PT ;  /* 0x0000001102021212 */ /* 0x004fc600078e3cff */
[----:B------:R-:W2:Y:S01]  /*0670*/  @P4 LDG.E R17, desc[UR6][R14.64+0x54] ;  /* 0x000054060e114981 */ /* 0x000ea2000c1e1900 */
[----:B---3--:R-:W-:-:S03]  /*0680*/  @P2 LOP3.LUT R4, R4, R19, RZ, 0x3c, !PT ;  /* 0x0000001304042212 */ /* 0x008fc600078e3cff */
[----:B------:R-:W3:Y:S01]  /*0690*/  @P4 LDG.E R19, desc[UR6][R14.64+0x5c] ;  /* 0x00005c060e134981 */ /* 0x000ee2000c1e1900 */
[----:B----4-:R-:W-:-:S03]  /*06a0*/  @P2 LOP3.LUT R2, R2, R21, RZ, 0x3c, !PT ;  /* 0x0000001502022212 */ /* 0x010fc600078e3cff */
[----:B------:R-:W4:Y:S01]  /*06b0*/  @P5 LDG.E R21, desc[UR6][R14.64+0x68] ;  /* 0x000068060e155981 */ /* 0x000f22000c1e1900 */
[----:B------:R-:W-:-:S03]  /*06c0*/  @P3 LOP3.LUT R4, R4, R23, RZ, 0x3c, !PT ;  /* 0x0000001704043212 */ /* 0x000fc600078e3cff */
[----:B------:R-:W4:Y:S01]  /*06d0*/  @P5 LDG.E R23, desc[UR6][R14.64+0x70] ;  /* 0x000070060e175981 */ /* 0x000f22000c1e1900 */
[----:B------:R-:W-:Y:S02]  /*06e0*/  LOP3.LUT P0, RZ, R20, 0x80, RZ, 0xc0, !PT ;  /* 0x0000008014ff7812 */ /* 0x000fe4000780c0ff */
[----:B------:R-:W-:Y:S02]  /*06f0*/  @P3 LOP3.LUT R2, R2, R25, RZ, 0x3c, !PT ;  /* 0x0000001902023212 */ /* 0x000fe400078e3cff */
[----:B------:R-:W-:Y:S02]  /*0700*/  @P3 LOP3.LUT R3, R3, R16, RZ, 0x3c, !PT ;  /* 0x0000001003033212 */ /* 0x000fe400078e3cff */
[----:B------:R-:W4:Y:S01]  /*0710*/  @P5 LDG.E R16, desc[UR6][R14.64+0x74] ;  /* 0x000074060e105981 */ /* 0x000f22000c1e1900 */
[----:B------:R-:W-:-:S03]  /*0720*/  @P4 LOP3.LUT R5, R5, R18, RZ, 0x3c, !PT ;  /* 0x0000001205054212 */ /* 0x000fc600078e3cff */
[----:B------:R-:W4:Y:S01]  /*0730*/  @P6 LDG.E R18, desc[UR6][R14.64+0x80] ;  /* 0x000080060e126981 */ /* 0x000f22000c1e1900 */
[----:B------:R-:W-:-:S03]  /*0740*/  @P4 LOP3.LUT R3, R3, R22, RZ, 0x3c, !PT ;  /* 0x0000001603034212 */ /* 0x000fc600078e3cff */
[----:B------:R-:W4:Y:S01]  /*0750*/  @P6 LDG.E R22, desc[UR6][R14.64+0x88] ;  /* 0x000088060e166981 */ /* 0x000f22000c1e1900 */
[----:B------:R-:W-:-:S03]  /*0760*/  @P5 LOP3.LUT R5, R5, R24, RZ, 0x3c, !PT ;  /* 0x0000001805055212 */ /* 0x000fc600078e3cff */
[----:B------:R-:W4:Y:S04]  /*0770*/  @P0 LDG.E R25, desc[UR6][R14.64+0x8c] ;  /* 0x00008c060e190981 */ /* 0x000f28000c1e1900 */
[----:B------:R-:W4:Y:S04]  /*0780*/  @P0 LDG.E R24, desc[UR6][R14.64+0x94] ;  /* 0x000094060e180981 */ /* 0x000f28000c1e1900 */
        /* <DEDUP_REMOVED lines=9> */
[----:B------:R-:W-:Y:S02]  /*0820*/  @P6 LOP3.LUT R6, R6, R27, RZ, 0x3c, !PT ;  /* 0x0000001b06066212 */ /* 0x000fe400078e3cff */
[----:B------:R-:W-:Y:S02]  /*0830*/  @P5 LOP3.LUT R3, R3, R16, RZ, 0x3c, !PT ;  /* 0x0000001003035212 */ /* 0x000fe400078e3cff */
[----:B------:R-:W-:Y:S02]  /*0840*/  @P6 LOP3.LUT R5, R5, R18, RZ, 0x3c, !PT ;  /* 0x0000001205056212 */ /* 0x000fe400078e3cff */
[----:B------:R-:W-:Y:S02]  /*0850*/  @P6 LOP3.LUT R3, R3, R22, RZ, 0x3c, !PT ;  /* 0x0000001603036212 */ /* 0x000fe400078e3cff */
[----:B------:R-:W-:Y:S02]  /*0860*/  @P0 LOP3.LUT R6, R6, R25, RZ, 0x3c, !PT ;  /* 0x0000001906060212 */ /* 0x000fe400078e3cff */
[----:B------:R-:W-:-:S02]  /*0870*/  @P0 LOP3.LUT R5, R5, R24, RZ, 0x3c, !PT ;  /* 0x0000001805050212 */ /* 0x000fc400078e3cff */
[----:B------:R-:W-:Y:S02]  /*0880*/  @P0 LOP3.LUT R3, R3, R26, RZ, 0x3c, !PT ;  /* 0x0000001a03030212 */ /* 0x000fe400078e3cff */
[----:B--2---:R-:W-:Y:S02]  /*0890*/  @P6 LOP3.LUT R4, R4, R17, RZ, 0x3c, !PT ;  /* 0x0000001104046212 */ /* 0x004fe400078e3cff */
[----:B---3--:R-:W-:Y:S02]  /*08a0*/  @P6 LOP3.LUT R2, R2, R19, RZ, 0x3c, !PT ;  /* 0x0000001302026212 */ /* 0x008fe400078e3cff */
[----:B----4-:R-:W-:Y:S02]  /*08b0*/  @P0 LOP3.LUT R4, R4, R21, RZ, 0x3c, !PT ;  /* 0x0000001504040212 */ /* 0x010fe400078e3cff */
[----:B------:R-:W-:Y:S02]  /*08c0*/  @P0 LOP3.LUT R2, R2, R23, RZ, 0x3c, !PT ;  /* 0x0000001702020212 */ /* 0x000fe400078e3cff */
[----:B------:R-:W-:-:S13]  /*08d0*/  R2P PR, R20.B1, 0x7f ;  /* 0x0000007f14007804 */ /* 0x000fda0000001000 */
[----:B------:R-:W2:Y:S04]  /*08e0*/  @P0 LDG.E R18, desc[UR6][R14.64+0xb0] ;  /* 0x0000b0060e120981 */ /* 0x000ea8000c1e1900 */
[----:B------:R-:W3:Y:S04]  /*08f0*/  @P0 LDG.E R21, desc[UR6][R14.64+0xa0] ;  /* 0x0000a0060e150981 */ /* 0x000ee8000c1e1900 */
[----:B------:R-:W4:Y:S04]  /*0900*/  @P0 LDG.E R23, desc[UR6][R14.64+0xa4] ;  /* 0x0000a4060e170981 */ /* 0x000f28000c1e1900 */
[----:B------:R-:W4:Y:S04]  /*0910*/  @P0 LDG.E R16, desc[UR6][R14.64+0xa8] ;  /* 0x0000a8060e100981 */ /* 0x000f28000c1e1900 */
[----:B------:R-:W4:Y:S04]  /*0920*/  @P0 LDG.E R25, desc[UR6][R14.64+0xac] ;  /* 0x0000ac060e190981 */ /* 0x000f28000c1e1900 */
[----:B------:R-:W4:Y:S04]  /*0930*/  @P1 LDG.E R27, desc[UR6][R14.64+0xb4] ;  /* 0x0000b4060e1b1981 */ /* 0x000f28000c1e1900 */
[----:B------:R-:W4:Y:S04]  /*0940*/  @P2 LDG.E R29, desc[UR6][R14.64+0xc8] ;  /* 0x0000c8060e1d2981 */ /* 0x000f28000c1e1900 */
[----:B------:R-:W4:Y:S04]  /*0950*/  @P3 LDG.E R19, desc[UR6][R14.64+0xdc] ;  /* 0x0000dc060e133981 */ /* 0x000f28000c1e1900 */
        /* <DEDUP_REMOVED lines=12> */
[----:B------:R-:W-:Y:S01]  /*0a20*/  LOP3.LUT P0, RZ, R20, 0x8000, RZ, 0xc0, !PT ;  /* 0x0000800014ff7812 */ /* 0x000fe2000780c0ff */
[----:B------:R-:W4:Y:S04]  /*0a30*/  @P1 LDG.E R25, desc[UR6][R14.64+0xc0] ;  /* 0x0000c0060e191981 */ /* 0x000f28000c1e1900 */
[----:B------:R-:W4:Y:S01]  /*0a40*/  @P1 LDG.E R20, desc[UR6][R14.64+0xc4] ;  /* 0x0000c4060e141981 */ /* 0x000f22000c1e1900 */
[----:B------:R-:W-:-:S03]  /*0a50*/  @P1 LOP3.LUT R6, R6, R27, RZ, 0x3c, !PT ;  /* 0x0000001b06061212 */ /* 0x000fc600078e3cff */
[----:B------:R-:W4:Y:S01]  /*0a60*/  @P2 LDG.E R27, desc[UR6][R14.64+0xcc] ;  /* 0x0000cc060e1b2981 */ /* 0x000f22000c1e1900 */
[----:B------:R-:W-:-:S03]  /*0a70*/  @P2 LOP3.LUT R6, R6, R29, RZ, 0x3c, !PT ;  /* 0x0000001d06062212 */ /* 0x000fc600078e3cff */
[----:B------:R-:W4:Y:S01]  /*0a80*/  @P6 LDG.E R29, desc[UR6][R14.64+0x118] ;  /* 0x000118060e1d6981 */ /* 0x000f22000c1e1900 */
[----:B------:R-:W-:-:S03]  /*0a90*/  @P3 LOP3.LUT R6, R6, R19, RZ, 0x3c, !PT ;  /* 0x0000001306063212 */ /* 0x000fc600078e3cff */
[----:B------:R-:W4:Y:S01]  /*0aa0*/  @P2 LDG.E R19, desc[UR6][R14.64+0xd4] ;  /* 0x0000d4060e132981 */ /* 0x000f22000c1e1900 */
[----:B------:R-:W-:-:S03]  /*0ab0*/  @P4 LOP3.LUT R6, R6, R17, RZ, 0x3c, !PT ;  /* 0x0000001106064212 */ /* 0x000fc600078e3cff */
[----:B------:R-:W4:Y:S04]  /*0ac0*/  @P5 LDG.E R17, desc[UR6][R14.64+0x108] ;  /* 0x000108060e115981 */ /* 0x000f28000c1e1900 */
[----:B------:R-:W4:Y:S01]  /*0ad0*/  @P0 LDG.E R26, desc[UR6][R14.64+0x13c] ;  /* 0x00013c060e1a0981 */ /* 0x000f22000c1e1900 */
[----:B--2---:R-:W-:-:S03]  /*0ae0*/  @P1 LOP3.LUT R5, R5, R18, RZ, 0x3c, !PT ;  /* 0x0000001205051212 */ /* 0x004fc600078e3cff */
[----:B------:R-:W2:Y:S01]  /*0af0*/  @P4 LDG.E R18, desc[UR6][R14.64+0x100] ;  /* 0x000100060e124981 */ /* 0x000ea2000c1e1900 */
[----:B---3--:R-:W-:Y:S02]  /*0b00*/  @P5 LOP3.LUT R6, R6, R21, RZ, 0x3c, !PT ;  /* 0x0000001506065212 */ /* 0x008fe400078e3cff */
[----:B------:R-:W-:Y:S01]  /*0b10*/  @P2 LOP3.LUT R5, R5, R22, RZ, 0x3c, !PT ;  /* 0x0000001605052212 */ /* 0x000fe200078e3cff */
[----:B------:R-:W3:Y:S01]  /*0b20*/  @P3 LDG.E R21, desc[UR6][R14.64+0xe0] ;  /* 0x0000e0060e153981 */ /* 0x000ee2000c1e1900 */
[----:B----4-:R-:W-:-:S03]  /*0b30*/  @P1 LOP3.LUT R4, R4, R23, RZ, 0x3c, !PT ;  /* 0x0000001704041212 */ /* 0x010fc600078e3cff */
[----:B------:R-:W4:Y:S04]  /*0b40*/  @P3 LDG.E R22, desc[UR6][R14.64+0xec] ;  /* 0x0000ec060e163981 */ /* 0x000f28000c1e1900 */
[----:B------:R-:W2:Y:S01]  /*0b50*/  @P3 LDG.E R23, desc[UR6][R14.64+0xe8] ;  /* 0x0000e8060e173981 */ /* 0x000ea2000c1e1900 */
[----:B------:R-:W-:-:S03]  /*0b60*/  @P1 LOP3.LUT R2, R2, R25, RZ, 0x3c, !PT ;  /* 0x0000001902021212 */ /* 0x000fc600078e3cff */
[----:B------:R-:W2:Y:S01]  /*0b70*/  @P4 LDG.E R25, desc[UR6][R14.64+0xf4] ;  /* 0x0000f4060e194981 */ /* 0x000ea2000c1e1900 */
[----:B------:R-:W-:-:S03]  /*0b80*/  @P1 LOP3.LUT R3, R3, R20, RZ, 0x3c, !PT ;  /* 0x0000001403031212 */ /* 0x000fc600078e3cff */
[----:B------:R-:W2:Y:S01]  /*0b90*/  @P3 LDG.E R20, desc[UR6][R14.64+0xe4] ;  /* 0x0000e4060e143981 */ /* 0x000ea2000c1e1900 */
[----:B------:R-:W-:Y:S02]  /*0ba0*/  @P2 LOP3.LUT R4, R4, R27, RZ, 0x3c, !PT ;  /* 0x0000001b04042212 */ /* 0x000fe400078e3cff */
[----:B------:R-:W-:Y:S01]  /*0bb0*/  @P2 LOP3.LUT R3, R3, R16, RZ, 0x3c, !PT ;  /* 0x0000001003032212 */ /* 0x000fe200078e3cff */
[----:B------:R-:W2:Y:S04]  /*0bc0*/  @P4 LDG.E R27, desc[UR6][R14.64+0xfc] ;  /* 0x0000fc060e1b4981 */ /* 0x000ea8000c1e1900 */
[----:B------:R-:W2:Y:S01]  /*0bd0*/  @P5 LDG.E R16, desc[UR6][R14.64+0x10c] ;  /* 0x00010c060e105981 */ /* 0x000ea2000c1e1900 */
[----:B------:R-:W-:-:S03]  /*0be0*/  @P2 LOP3.LUT R2, R2, R19, RZ, 0x3c, !PT ;  /* 0x0000001302022212 */ /* 0x000fc600078e3cff */
[----:B------:R-:W2:Y:S01]  /*0bf0*/  @P5 LDG.E R19, desc[UR6][R14.64+0x110] ;  /* 0x000110060e135981 */ /* 0x000ea2000c1e1900 */
[----:B------:R-:W-:-:S03]  /*0c00*/  @P6 LOP3.LUT R6, R6, R29, RZ, 0x3c, !PT ;  /* 0x0000001d06066212 */ /* 0x000fc600078e3cff */
[----:B------:R-:W2:Y:S01]  /*0c10*/  @P0 LDG.E R29, desc[UR6][R14.64+0x12c] ;  /* 0x00012c060e1d0981 */ /* 0x000ea2000c1e1900 */
[----:B---3--:R-:W-:-:S03]  /*0c20*/  @P3 LOP3.LUT R4, R4, R21, RZ, 0x3c, !PT ;  /* 0x0000001504043212 */ /* 0x008fc600078e3cff */
[----:B------:R-:W3:Y:S01]  /*0c30*/  @P6 LDG.E R21, desc[UR6][R14.64+0x11c] ;  /* 0x00011c060e156981 */ /* 0x000ee2000c1e1900 */
[----:B----4-:R-:W-:-:S03]  /*0c40*/  @P3 LOP3.LUT R3, R3, R22, RZ, 0x3c, !PT ;  /* 0x0000001603033212 */ /* 0x010fc600078e3cff */
[----:B------:R-:W4:Y:S01]  /*0c50*/  @P6 LDG.E R22, desc[UR6][R14.64+0x128] ;  /* 0x000128060e166981 */ /* 0x000f22000c1e1900 */
[----:B--2---:R-:W-:Y:S02]  /*0c60*/  @P3 LOP3.LUT R2, R2, R23, RZ, 0x3c, !PT ;  /* 0x0000001702023212 */ /* 0x004fe400078e3cff */
[----:B------:R-:W-:Y:S01]  /*0c70*/  @P4 LOP3.LUT R3, R3, R18, RZ, 0x3c, !PT ;  /* 0x0000001203034212 */ /* 0x000fe200078e3cff */
[----:B------:R-:W2:Y:S01]  /*0c80*/  @P6 LDG.E R23, desc[UR6][R14.64+0x124] ;  /* 0x000124060e176981 */ /* 0x000ea2000c1e1900 */
[----:B------:R-:W-:-:S03]  /*0c90*/  @P4 LOP3.LUT R4, R4, R25, RZ, 0x3c, !PT ;  /* 0x0000001904044212 */ /* 0x000fc600078e3cff */
[----:B------:R-:W4:Y:S01]  /*0ca0*/  @P6 LDG.E R18, desc[UR6][R14.64+0x120] ;  /* 0x000120060e126981 */ /* 0x000f22000c1e1900 */
[----:B------:R-:W-:-:S03]  /*0cb0*/  @P3 LOP3.LUT R5, R5, R20, RZ, 0x3c, !PT ;  /* 0x0000001405053212 */ /* 0x000fc600078e3cff */
[----:B------:R-:W4:Y:S01]  /*0cc0*/  @P5 LDG.E R20, desc[UR6][R14.64+0x114] ;  /* 0x000114060e145981 */ /* 0x000f22000c1e1900 */
[----:B------:R-:W-:Y:S02]  /*0cd0*/  @P4 LOP3.LUT R5, R5, R24, RZ, 0x3c, !PT ;  /* 0x0000001805054212 */ /* 0x000fe400078e3cff */
[----:B------:R-:W-:Y:S01]  /*0ce0*/  @P5 LOP3.LUT R4, R4, R17, RZ, 0x3c, !PT ;  /* 0x0000001104045212 */ /* 0x000fe200078e3cff */
[----:B------:R-:W4:Y:S04]  /*0cf0*/  @P0 LDG.E R24, desc[UR6][R14.64+0x134] ;  /* 0x000134060e180981 */ /* 0x000f28000c1e1900 */
[----:B------:R-:W4:Y:S04]  /*0d00*/  @P0 LDG.E R17, desc[UR6][R14.64+0x130] ;  /* 0x000130060e110981 */ /* 0x000f28000c1e1900 */
[----:B------:R-:W4:Y:S01]  /*0d10*/  @P0 LDG.E R25, desc[UR6][R14.64+0x138] ;  /* 0x000138060e190981 */ /* 0x000f22000c1e1900 */
[----:B------:R-:W-:Y:S01]  /*0d20*/  UIADD3 UR4, UPT, UPT, UR4, 0x10, URZ ;  /* 0x0000001004047890 */ /* 0x000fe2000fffe0ff */
[----:B------:R-:W-:-:S03]  /*0d30*/  @P4 LOP3.LUT R2, R2, R27, RZ, 0x3c, !PT ;  /* 0x0000001b02024212 */ /* 0x000fc600078e3cff */
[----:B------:R-:W-:Y:S01]  /*0d40*/  UISETP.NE.AND UP0, UPT, UR4, 0x20, UPT ;  /* 0x000000200400788c */ /* 0x000fe2000bf05270 */
[----:B------:R-:W-:Y:S02]  /*0d50*/  @P5 LOP3.LUT R5, R5, R16, RZ, 0x3c, !PT ;  /* 0x0000001005055212 */ /* 0x000fe400078e3cff */
[----:B------:R-:W-:Y:S02]  /*0d60*/  @P5 LOP3.LUT R2, R2, R19, RZ, 0x3c, !PT ;  /* 0x0000001302025212 */ /* 0x000fe400078e3cff */
[----:B------:R-:W-:Y:S02]  /*0d70*/  @P0 LOP3.LUT R6, R6, R29, RZ, 0x3c, !PT ;  /* 0x0000001d06060212 */ /* 0x000fe400078e3cff */
[----:B---3--:R-:W-:Y:S02]  /*0d80*/  @P6 LOP3.LUT R4, R4, R21, RZ, 0x3c, !PT ;  /* 0x0000001504046212 */ /* 0x008fe400078e3cff */
[----:B--2---:R-:W-:Y:S02]  /*0d90*/  @P6 LOP3.LUT R2, R2, R23, RZ, 0x3c, !PT ;  /* 0x0000001702026212 */ /* 0x004fe400078e3cff */
[----:B----4-:R-:W-:-:S02]  /*0da0*/  @P6 LOP3.LUT R5, R5, R18, RZ, 0x3c, !PT ;  /* 0x0000001205056212 */ /* 0x010fc400078e3cff */
[----:B------:R-:W-:-:S04]  /*0db0*/  @P5 LOP3.LUT R3, R3, R20, RZ, 0x3c, !PT ;  /* 0x0000001403035212 */ /* 0x000fc800078e3cff */
[----:B------:R-:W-:Y:S02]  /*0dc0*/  @P6 LOP3.LUT R3, R3, R22, RZ, 0x3c, !PT ;  /* 0x0000001603036212 */ /* 0x000fe400078e3cff */
[----:B------:R-:W-:Y:S02]  /*0dd0*/  @P0 LOP3.LUT R5, R5, R24, RZ, 0x3c, !PT ;  /* 0x0000001805050212 */ /* 0x000fe400078e3cff */
[----:B------:R-:W-:Y:S02]  /*0de0*/  @P0 LOP3.LUT R4, R4, R17, RZ, 0x3c, !PT ;  /* 0x0000001104040212 */ /* 0x000fe400078e3cff */
[----:B------:R-:W-:Y:S02]  /*0df0*/  @P0 LOP3.LUT R3, R3, R26, RZ, 0x3c, !PT ;  /* 0x0000001a03030212 */ /* 0x000fe400078e3cff */
[----:B------:R-:W-:Y:S01]  /*0e00*/  @P0 LOP3.LUT R2, R2, R25, RZ, 0x3c, !PT ;  /* 0x0000001902020212 */ /* 0x000fe200078e3cff */
[----:B------:R-:W-:Y:S06]  /*0e10*/  BRA.U UP0, `(.L_x_4) ;  /* 0xfffffff500487547 */ /* 0x000fec000b83ffff */
[----:B------:R-:W-:-:S05]  /*0e20*/  VIADD R12, R12, 0x1 ;  /* 0x000000010c0c7836 */ /* 0x000fca0000000000 */
[----:B------:R-:W-:-:S13]  /*0e30*/  ISETP.NE.AND P0, PT, R12, 0x5, PT ;  /* 0x000000050c00780c */ /* 0x000fda0003f05270 */
[----:B------:R-:W-:Y:S05]  /*0e40*/  @P0 BRA `(.L_x_5) ;  /* 0xfffffff400300947 */ /* 0x000fea000383ffff */
[----:B------:R-:W-:Y:S01]  /*0e50*/  LOP3.LUT R7, R10, 0x3, RZ, 0xc0, !PT ;  /* 0x000000030a077812 */ /* 0x000fe200078ec0ff */
[----:B------:R0:W-:Y:S03]  /*0e60*/  STL.64 [R1+0x8], R4 ;  /* 0x0000080401007387 */ /* 0x0001e60000100a00 */
[----:B------:R-:W-:Y:S01]  /*0e70*/  ISETP.NE.U32.AND P0, PT, R7, 0x1, PT ;  /* 0x000000010700780c */ /* 0x000fe20003f05070 */
[----:B------:R0:W-:Y:S03]  /*0e80*/  STL.64 [R1+0x10], R2 ;  /* 0x0000100201007387 */ /* 0x0001e60000100a00 */
[----:B------:R-:W-:Y:S01]  /*0e90*/  ISETP.NE.AND.EX P0, PT, RZ, RZ, PT, P0 ;  /* 0x000000ffff00720c */ /* 0x000fe20003f05300 */
[----:B------:R0:W-:-:S12]  /*0ea0*/  STL [R1+0x4], R6 ;  /* 0x0000040601007387 */ /* 0x0001d80000100800 */
[----:B0-----:R-:W-:Y:S05]  /*0eb0*/  @!P0 BRA `(.L_x_3) ;  /* 0x0000001800088947 */ /* 0x001fea0003800000 */
[----:B------:R-:W-:Y:S01]  /*0ec0*/  UMOV UR4, URZ ;  /* 0x000000ff00047c82 */ /* 0x000fe20008000000 */
[----:B------:R-:W-:Y:S01]  /*0ed0*/  UMOV UR5, URZ ;  /* 0x000000ff00057c82 */ /* 0x000fe20008000000 */
[----:B------:R-:W-:Y:S02]  /*0ee0*/  IMAD.MOV.U32 R6, RZ, RZ, RZ ;  /* 0x000000ffff067224 */ /* 0x000fe400078e00ff */
[----:B------:R-:W-:Y:S02]  /*0ef0*/  IMAD.MOV.U32 R12, RZ, RZ, RZ ;  /* 0x000000ffff0c7224 */ /* 0x000fe400078e00ff */
[----:B------:R-:W-:Y:S02]  /*0f00*/  IMAD.MOV.U32 R2, RZ, RZ, RZ ;  /* 0x000000ffff027224 */ /* 0x000fe400078e00ff */
[----:B------:R-:W-:Y:S02]  /*0f10*/  IMAD.MOV.U32 R5, RZ, RZ, RZ ;  /* 0x000000ffff057224 */ /* 0x000fe400078e00ff */
[----:B------:R-:W-:-:S02]  /*0f20*/  IMAD.U32 R3, RZ, RZ, UR4 ;  /* 0x00000004ff037e24 */ /* 0x000fc4000f8e00ff */
[----:B------:R-:W-:-:S07]  /*0f30*/  IMAD.U32 R4, RZ, RZ, UR5 ;  /* 0x00000005ff047e24 */ /* 0x000fce000f8e00ff */
.L_x_7:
[----:B------:R-:W-:-:S06]  /*0f40*/  IMAD R7, R12, 0x4, R1 ;  /* 0x000000040c077824 */ /* 0x000fcc00078e0201 */
[----:B------:R-:W5:Y:S01]  /*0f50*/  LDL R7, [R7+0x4] ;  /* 0x0000040007077983 */ /* 0x000f620000100800 */
[----:B------:R-:W-:-:S05]  /*0f60*/  UMOV UR4, URZ ;  /* 0x000000ff00047c82 */ /* 0x000fca0008000000 */
.L_x_6:
        /* <DEDUP_REMOVED lines=8> */
[----:B------:R-:W2:Y:S04]  /*0ff0*/  @!P0 LDG.E R17, desc[UR6][R14.64] ;  /* 0x000000060e118981 */ /* 0x000ea8000c1e1900 */
        /* <DEDUP_REMOVED lines=169> */
[----:B------:R0:W-:Y:S03]  /*1a90*/  STL [R1+0x4], R6 ;  /* 0x0000040601007387 */ /* 0x0001e60000100800 */
[----:B------:R-:W-:Y:S01]  /*1aa0*/  ISETP.NE.U32.AND P0, PT, R7, 0x3, PT ;  /* 0x000000030700780c */ /* 0x000fe20003f05070 */
[----:B------:R0:W-:Y:S03]  /*1ab0*/  STL.64 [R1+0x8], R4 ;  /* 0x0000080401007387 */ /* 0x0001e60000100a00 */
[----:B------:R-:W-:Y:S01]  /*1ac0*/  ISETP.NE.AND.EX P0, PT, RZ, RZ, PT, P0 ;  /* 0x000000ffff00720c */ /* 0x000fe20003f05300 */
[----:B------:R0:W-:-:S12]  /*1ad0*/  STL.64 [R1+0x10], R2 ;  /* 0x0000100201007387 */ /* 0x0001d80000100a00 */
[----:B0-----:R-:W-:Y:S05]  /*1ae0*/  @P0 BRA `(.L_x_3) ;  /* 0x0000000800fc0947 */ /* 0x001fea0003800000 */
        /* <DEDUP_REMOVED lines=8> */
.L_x_9:
[----:B------:R-:W-:-:S06]  /*1b70*/  IMAD R7, R12, 0x4, R1 ;  /* 0x000000040c077824 */ /* 0x000fcc00078e0201 */
[----:B------:R-:W5:Y:S01]  /*1b80*/  LDL R7, [R7+0x4] ;  /* 0x0000040007077983 */ /* 0x000f620000100800 */
[----:B------:R-:W-:-:S05]  /*1b90*/  UMOV UR4, URZ ;  /* 0x000000ff00047c82 */ /* 0x000fca0008000000 */
.L_x_8:
        /* <DEDUP_REMOVED lines=177> */
[----:B------:R0:W-:Y:S04]  /*26b0*/  STL [R1+0x4], R6 ;  /* 0x0000040601007387 */ /* 0x0001e80000100800 */
[----:B------:R0:W-:Y:S04]  /*26c0*/  STL.64 [R1+0x8], R4 ;  /* 0x0000080401007387 */ /* 0x0001e80000100a00 */
[----:B------:R0:W-:Y:S02]  /*26d0*/  STL.64 [R1+0x10], R2 ;  /* 0x0000100201007387 */ /* 0x0001e40000100a00 */
.L_x_3:
[----:B-1----:R-:W-:Y:S05]  /*26e0*/  BSYNC.RECONVERGENT B1 ;  /* 0x0000000000017941 */ /* 0x002fea0003800200 */
.L_x_2:
[C---:B------:R-:W-:Y:S01]  /*26f0*/  ISETP.GT.U32.AND P0, PT, R10.reuse, 0x3, PT ;  /* 0x000000030a00780c */ /* 0x040fe20003f04070 */
[----:B------:R-:W-:Y:S01]  /*2700*/  VIADD R11, R11, 0x1 ;  /* 0x000000010b0b7836 */ /* 0x000fe20000000000 */
[--C-:B------:R-:W-:Y:S02]  /*2710*/  SHF.R.U64 R10, R10, 0x2, R13.reuse ;  /* 0x000000020a0a7819 */ /* 0x100fe4000000120d */
[----:B------:R-:W-:Y:S02]  /*2720*/  ISETP.GT.U32.AND.EX P0, PT, R13, RZ, PT, P0 ;  /* 0x000000ff0d00720c */ /* 0x000fe40003f04100 */
[----:B------:R-:W-:-:S11]  /*2730*/  SHF.R.U32.HI R13, RZ, 0x2, R13 ;  /* 0x00000002ff0d7819 */ /* 0x000fd6000001160d */
[----:B------:R-:W-:Y:S05]  /*2740*/  @P0 BRA `(.L_x_10) ;  /* 0xffffffd800c40947 */ /* 0x000fea000383ffff */
.L_x_1:
[----:B-1----:R-:W-:Y:S05]  /*2750*/  BSYNC.RECONVERGENT B0 ;  /* 0x0000000000007941 */ /* 0x002fea0003800200 */
.L_x_0:
[----:B0-----:R-:W-:Y:S01]  /*2760*/  SHF.R.U32.HI R5, RZ, 0x2, R6 ;  /* 0x00000002ff057819 */ /* 0x001fe20000011606 */
[----:B------:R-:W-:Y:S01]  /*2770*/  IMAD.SHL.U32 R2, R3, 0x10, RZ ;  /* 0x0000001003027824 */ /* 0x000fe200078e00ff */
[----:B------:R-:W-:Y:S01]  /*2780*/  BSSY.RECONVERGENT B0, `(.L_x_11) ;  /* 0x000003b000007945 */ /* 0x000fe20003800200 */
[----:B------:R-:W-:Y:S01]  /*2790*/  IMAD.MOV.U32 R8, RZ, RZ, 0x3e055027 ;  /* 0x3e055027ff087424 */ /* 0x000fe200078e00ff */
[----:B------:R-:W-:Y:S01]  /*27a0*/  LOP3.LUT R5, R5, R6, RZ, 0x3c, !PT ;  /* 0x0000000605057212 */ /* 0x000fe200078e3cff */
[----:B------:R-:W-:-:S04]  /*27b0*/  IMAD.MOV.U32 R9, RZ, RZ, 0x7f800000 ;  /* 0x7f800000ff097424 */ /* 0x000fc800078e00ff */
[----:B------:R-:W-:-:S05]  /*27c0*/  IMAD.SHL.U32 R6, R5, 0x2, RZ ;  /* 0x0000000205067824 */ /* 0x000fca00078e00ff */
[----:B------:R-:W-:Y:S01]  /*27d0*/  LOP3.LUT R2, R5, R6, R2, 0x96, !PT ;  /* 0x0000000605027212 */ /* 0x000fe200078e9602 */
[----:B------:R-:W-:-:S03]  /*27e0*/  IMAD.MOV.U32 R5, RZ, RZ, 0x2f800000 ;  /* 0x2f800000ff057424 */ /* 0x000fc600078e00ff */
[----:B------:R-:W-:-:S05]  /*27f0*/  LOP3.LUT R3, R2, R3, RZ, 0x3c, !PT ;  /* 0x0000000302037212 */ /* 0x000fca00078e3cff */
[----:B------:R-:W-:-:S05]  /*2800*/  VIADD R2, R3, 0x550eb4e6 ;  /* 0x550eb4e603027836 */ /* 0x000fca0000000000 */
[----:B------:R-:W-:-:S05]  /*2810*/  I2FP.F32.U32 R2, R2 ;  /* 0x0000000200027245 */ /* 0x000fca0000201000 */
[----:B------:R-:W-:-:S05]  /*2820*/  FFMA R6, R2, R5, 1.1641532182693481445e-10 ;  /* 0x2f00000002067423 */ /* 0x000fca0000000005 */
[----:B------:R-:W-:-:S13]  /*2830*/  FSETP.GEU.AND P0, PT, R6, 1.175494350822287508e-38, PT ;  /* 0x008000000600780b */ /* 0x000fda0003f0e000 */
[----:B------:R-:W-:-:S04]  /*2840*/  @!P0 FMUL R6, R6, 8388608 ;  /* 0x4b00000006068820 */ /* 0x000fc80000400000 */
[----:B------:R-:W-:-:S05]  /*2850*/  VIADD R2, R6, 0xc0d55555 ;  /* 0xc0d5555506027836 */ /* 0x000fca0000000000 */
[----:B------:R-:W-:-:S05]  /*2860*/  LOP3.LUT R5, R2, 0xff800000, RZ, 0xc0, !PT ;  /* 0xff80000002057812 */ /* 0x000fca00078ec0ff */
[----:B------:R-:W-:Y:S01]  /*2870*/  IMAD.IADD R2, R6, 0x1, -R5 ;  /* 0x0000000106027824 */ /* 0x000fe200078e0a05 */
[----:B------:R-:W-:-:S03]  /*2880*/  I2FP.F32.S32 R5, R5 ;  /* 0x0000000500057245 */ /* 0x000fc60000201400 */
[----:B------:R-:W-:-:S04]  /*2890*/  FADD R7, R2, -1 ;  /* 0xbf80000002077421 */ /* 0x000fc80000000000 */
[----:B------:R-:W-:-:S04]  /*28a0*/  FFMA R2, R7, -R8, 0.14084610342979431152 ;  /* 0x3e1039f607027423 */ /* 0x000fc80000000808 */
[----:B------:R-:W-:-:S04]  /*28b0*/  FFMA R2, R7, R2, -0.12148627638816833496 ;  /* 0xbdf8cdcc07027423 */ /* 0x000fc80000000002 */
[----:B------:R-:W-:-:S04]  /*28c0*/  FFMA R2, R7, R2, 0.13980610668659210205 ;  /* 0x3e0f295507027423 */ /* 0x000fc80000000002 */
[----:B------:R-:W-:-:S04]  /*28d0*/  FFMA R2, R7, R2, -0.16684235632419586182 ;  /* 0xbe2ad8b907027423 */ /* 0x000fc80000000002 */
[----:B------:R-:W-:-:S04]  /*28e0*/  FFMA R2, R7, R2, 0.20012299716472625732 ;  /* 0x3e4ced0b07027423 */ /* 0x000fc80000000002 */
[----:B------:R-:W-:-:S04]  /*28f0*/  FFMA R2, R7, R2, -0.24999669194221496582 ;  /* 0xbe7fff2207027423 */ /* 0x000fc80000000002 */
[----:B------:R-:W-:-:S04]  /*2900*/  FFMA R2, R7, R2, 0.33333182334899902344 ;  /* 0x3eaaaa7807027423 */ /* 0x000fc80000000002 */
[C---:B------:R-:W-:Y:S01]  /*2910*/  FFMA R8, R7.reuse, R2, -0.5 ;  /* 0xbf00000007087423 */ /* 0x040fe20000000002 */
[----:B------:R-:W-:Y:S02]  /*2920*/  FSEL R2, RZ, -23, P0 ;  /* 0xc1b80000ff027808 */ /* 0x000fe40000000000 */
[----:B------:R-:W-:Y:S01]  /*2930*/  ISETP.GT.U32.AND P0, PT, R6, 0x7f7fffff, PT ;  /* 0x7f7fffff0600780c */ /* 0x000fe20003f04070 */
[----:B------:R-:W-:Y:S02]  /*2940*/  FMUL R8, R7, R8 ;  /* 0x0000000807087220 */ /* 0x000fe40000400000 */
[----:B------:R-:W-:Y:S01]  /*2950*/  FFMA R2, R5, 1.1920928955078125e-07, R2 ;  /* 0x3400000005027823 */ /* 0x000fe20000000002 */
[----:B------:R-:W-:Y:S01]  /*2960*/  SHF.R.U32.HI R5, RZ, 0x2, R4 ;  /* 0x00000002ff057819 */ /* 0x000fe20000011604 */
[----:B------:R-:W-:-:S03]  /*2970*/  FFMA R7, R7, R8, R7 ;  /* 0x0000000807077223 */ /* 0x000fc60000000007 */
[----:B------:R-:W-:Y:S01]  /*2980*/  LOP3.LUT R5, R5, R4, RZ, 0x3c, !PT ;  /* 0x0000000405057212 */ /* 0x000fe200078e3cff */
[----:B------:R-:W-:Y:S01]  /*2990*/  FFMA R7, R2, 0.69314718246459960938, R7 ;  /* 0x3f31721802077823 */ /* 0x000fe20000000007 */
[----:B------:R-:W-:-:S03]  /*29a0*/  IMAD.SHL.U32 R2, R3, 0x10, RZ ;  /* 0x0000001003027824 */ /* 0x000fc600078e00ff */
[C---:B------:R-:W-:Y:S01]  /*29b0*/  @P0 FFMA R7, R6.reuse, R9, +INF ;  /* 0x7f80000006070423 */ /* 0x040fe20000000009 */
[----:B------:R-:W-:Y:S01]  /*29c0*/  IMAD.SHL.U32 R4, R5, 0x2, RZ ;  /* 0x0000000205047824 */ /* 0x000fe200078e00ff */
[----:B------:R-:W-:Y:S02]  /*29d0*/  FSETP.NEU.AND P0, PT, R6, RZ, PT ;  /* 0x000000ff0600720b */ /* 0x000fe40003f0d000 */
[----:B------:R-:W-:Y:S02]  /*29e0*/  FMUL R7, R7, -2 ;  /* 0xc000000007077820 */ /* 0x000fe40000400000 */
[----:B------:R-:W-:-:S03]  /*29f0*/  LOP3.LUT R2, R5, R4, R2, 0x96, !PT ;  /* 0x0000000405027212 */ /* 0x000fc600078e9602 */
[----:B------:R-:W-:Y:S02]  /*2a00*/  FSEL R6, R7, +INF , P0 ;  /* 0x7f80000007067808 */ /* 0x000fe40000000000 */
[----:B------:R-:W-:Y:S02]  /*2a10*/  LOP3.LUT R2, R2, R3, RZ, 0x3c, !PT ;  /* 0x0000000302027212 */ /* 0x000fe400078e3cff */
[----:B------:R0:W1:Y:S01]  /*2a20*/  MUFU.RSQ R5, R6 ;  /* 0x0000000600057308 */ /* 0x0000620000001400 */
[----:B------:R-:W-:Y:S02]  /*2a30*/  VIADD R3, R6, 0xf3000000 ;  /* 0xf300000006037836 */ /* 0x000fe40000000000 */
[----:B------:R-:W-:-:S03]  /*2a40*/  VIADD R2, R2, 0x55143cab ;  /* 0x55143cab02027836 */ /* 0x000fc60000000000 */
[----:B------:R-:W-:Y:S01]  /*2a50*/  ISETP.GT.U32.AND P0, PT, R3, 0x727fffff, PT ;  /* 0x727fffff0300780c */ /* 0x000fe20003f04070 */
[----:B------:R-:W-:Y:S01]  /*2a60*/  IMAD.MOV.U32 R3, RZ, RZ, 0x30c90fdb ;  /* 0x30c90fdbff037424 */ /* 0x000fe200078e00ff */
[----:B------:R-:W-:-:S05]  /*2a70*/  I2FP.F32.U32 R2, R2 ;  /* 0x0000000200027245 */ /* 0x000fca0000201000 */
[----:B------:R-:W-:-:S06]  /*2a80*/  FFMA R10, R2, R3, 7.314590599882819788e-10 ;  /* 0x30490fdb020a7423 */ /* 0x000fcc0000000003 */
[----:B01----:R-:W-:Y:S05]  /*2a90*/  @!P0 BRA `(.L_x_12) ;  /* 0x0000000000148947 */ /* 0x003fea0003800000 */
[----:B------:R-:W-:Y:S01]  /*2aa0*/  IMAD.MOV.U32 R2, RZ, RZ, R6 ;  /* 0x000000ffff027224 */ /* 0x000fe200078e0006 */
[----:B------:R-:W-:-:S07]  /*2ab0*/  MOV R9, 0x2ad0 ;  /* 0x00002ad000097802 */ /* 0x000fce0000000f00 */
[----:B------:R-:W-:Y:S05]  /*2ac0*/  CALL.REL.NOINC `($__internal_0_$__cuda_sm20_sqrt_rn_f32_slowpath) ;  /* 0x0000000000b47944 */ /* 0x000fea0003c00000 */
[----:B------:R-:W-:Y:S01]  /*2ad0*/  IMAD.MOV.U32 R3, RZ, RZ, R2 ;  /* 0x000000ffff037224 */ /* 0x000fe200078e0002 */
[----:B------:R-:W-:Y:S06]  /*2ae0*/  BRA `(.L_x_13) ;  /* 0x0000000000107947 */ /* 0x000fec0003800000 */
.L_x_12:
[----:B------:R-:W-:Y:S01]  /*2af0*/  FMUL.FTZ R3, R6, R5 ;  /* 0x0000000506037220 */ /* 0x000fe20000410000 */
[----:B------:R-:W-:-:S03]  /*2b00*/  FMUL.FTZ R4, R5, 0.5 ;  /* 0x3f00000005047820 */ /* 0x000fc60000410000 */
[----:B------:R-:W-:-:S04]  /*2b10*/  FFMA R2, -R3, R3, R6 ;  /* 0x0000000303027223 */ /* 0x000fc80000000106 */
[----:B------:R-:W-:-:S07]  /*2b20*/  FFMA R3, R2, R4, R3 ;  /* 0x0000000402037223 */ /* 0x000fce0000000003 */
.L_x_13:
[----:B------:R-:W-:Y:S05]  /*2b30*/  BSYNC.RECONVERGENT B0 ;  /* 0x0000000000007941 */ /* 0x000fea0003800200 */
.L_x_11:
[----:B------:R-:W0:Y:S01]  /*2b40*/  LDCU UR4, c[0x0][0x384] ;  /* 0x00007080ff0477ac */ /* 0x000e220008000800 */
[----:B------:R-:W-:-:S06]  /*2b50*/  FMUL.RZ R4, R10, 0.15915493667125701904 ;  /* 0x3e22f9830a047820 */ /* 0x000fcc000040c000 */
[----:B------:R-:W1:Y:S01]  /*2b60*/  MUFU.SIN R4, R4 ;  /* 0x0000000400047308 */ /* 0x000e620000000400 */
[----:B0-----:R-:W-:Y:S01]  /*2b70*/  I2FP.F32.U32 R5, UR4 ;  /* 0x0000000400057c45 */ /* 0x001fe20008201000 */
[----:B------:R-:W-:Y:S02]  /*2b80*/  UMOV UR4, 0x40000000 ;  /* 0x4000000000047882 */ /* 0x000fe40000000000 */
[----:B------:R-:W-:-:S04]  /*2b90*/  IMAD.U32 R8, RZ, RZ, UR4 ;  /* 0x00000004ff087e24 */ /* 0x000fc8000f8e00ff */
[----:B------:R-:W0:Y:S01]  /*2ba0*/  MUFU.RCP R2, R5 ;  /* 0x0000000500027308 */ /* 0x000e220000001000 */
[----:B-1----:R-:W-:-:S07]  /*2bb0*/  FMUL R3, R4, R3 ;  /* 0x0000000304037220 */ /* 0x002fce0000400000 */
[----:B------:R-:W1:Y:S01]  /*2bc0*/  FCHK P0, R8, R5 ;  /* 0x0000000508007302 */ /* 0x000e620000000000 */
[----:B0-----:R-:W-:-:S04]  /*2bd0*/  FFMA R7, -R5, R2, 1 ;  /* 0x3f80000005077423 */ /* 0x001fc80000000102 */
[----:B------:R-:W-:-:S04]  /*2be0*/  FFMA R2, R2, R7, R2 ;  /* 0x0000000702027223 */ /* 0x000fc80000000002 */
[----:B------:R-:W-:-:S04]  /*2bf0*/  FFMA R6, R2, 2, RZ ;  /* 0x4000000002067823 */ /* 0x000fc800000000ff */
[----:B------:R-:W-:-:S04]  /*2c00*/  FFMA R7, -R5, R6, 2 ;  /* 0x4000000005077423 */ /* 0x000fc80000000106 */
[----:B------:R-:W-:Y:S01]  /*2c10*/  FFMA R2, R2, R7, R6 ;  /* 0x0000000702027223 */ /* 0x000fe20000000006 */
[----:B-1----:R-:W-:Y:S06]  /*2c20*/  @!P0 BRA `(.L_x_14) ;  /* 0x00000000000c8947 */ /* 0x002fec0003800000 */
[----:B------:R-:W-:-:S07]  /*2c30*/  MOV R4, 0x2c50 ;  /* 0x00002c5000047802 */ /* 0x000fce0000000f00 */
[----:B------:R-:W-:Y:S05]  /*2c40*/  CALL.REL.NOINC `($__internal_1_$__cuda_sm3x_div_rn_noftz_f32_slowpath) ;  /* 0x0000000000b07944 */ /* 0x000fea0003c00000 */
[----:B------:R-:W-:-:S07]  /*2c50*/  IMAD.MOV.U32 R2, RZ, RZ, R8 ;  /* 0x000000ffff027224 */ /* 0x000fce00078e0008 */
.L_x_14:
[----:B------:R-:W-:Y:S01]  /*2c60*/  VIADD R4, R2, 0xf3000000 ;  /* 0xf300000002047836 */ /* 0x000fe20000000000 */
[----:B------:R0:W1:Y:S04]  /*2c70*/  MUFU.RSQ R7, R2 ;  /* 0x0000000200077308 */ /* 0x0000680000001400 */
[----:B------:R-:W-:-:S13]  /*2c80*/  ISETP.GT.U32.AND P0, PT, R4, 0x727fffff, PT ;  /* 0x727fffff0400780c */ /* 0x000fda0003f04070 */
[----:B01----:R-:W-:Y:S05]  /*2c90*/  @!P0 BRA `(.L_x_15) ;  /* 0x0000000000148947 */ /* 0x003fea0003800000 */
[----:B------:R-:W-:Y:S01]  /*2ca0*/  BSSY.RECONVERGENT B0, `(.L_x_16) ;  /* 0x0000003000007945 */ /* 0x000fe20003800200 */
[----:B------:R-:W-:-:S07]  /*2cb0*/  MOV R9, 0x2cd0 ;  /* 0x00002cd000097802 */ /* 0x000fce0000000f00 */
[----:B------:R-:W-:Y:S05]  /*2cc0*/  CALL.REL.NOINC `($__internal_0_$__cuda_sm20_sqrt_rn_f32_slowpath) ;  /* 0x0000000000347944 */ /* 0x000fea0003c00000 */
[----:B------:R-:W-:Y:S05]  /*2cd0*/  BSYNC.RECONVERGENT B0 ;  /* 0x0000000000007941 */ /* 0x000fea0003800200 */
.L_x_16:
[----:B------:R-:W-:Y:S05]  /*2ce0*/  BRA `(.L_x_17) ;  /* 0x0000000000107947 */ /* 0x000fea0003800000 */
.L_x_15:
[C---:B------:R-:W-:Y:S01]  /*2cf0*/  FMUL.FTZ R5, R7.reuse, R2 ;  /* 0x0000000207057220 */ /* 0x040fe20000410000 */
[----:B------:R-:W-:-:S03]  /*2d00*/  FMUL.FTZ R4, R7, 0.5 ;  /* 0x3f00000007047820 */ /* 0x000fc60000410000 */
[----:B------:R-:W-:-:S04]  /*2d10*/  FFMA R2, -R5, R5, R2 ;  /* 0x0000000505027223 */ /* 0x000fc80000000102 */
[----:B------:R-:W-:-:S07]  /*2d20*/  FFMA R2, R2, R4, R5 ;  /* 0x0000000402027223 */ /* 0x000fce0000000005 */
.L_x_17:
[----:B------:R-:W0:Y:S01]  /*2d30*/  LDCU.64 UR4, c[0x0][0x388] ;  /* 0x00007100ff0477ac */ /* 0x000e220008000a00 */
[----:B------:R-:W-:Y:S01]  /*2d40*/  SHF.R.S32.HI R5, RZ, 0x1f, R0 ;  /* 0x0000001fff057819 */ /* 0x000fe20000011400 */
[----:B------:R-:W-:Y:S01]  /*2d50*/  FMUL R3, R3, R2 ;  /* 0x0000000203037220 */ /* 0x000fe20000400000 */
[----:B0-----:R-:W-:-:S04]  /*2d60*/  LEA R4, P0, R0, UR4, 0x2 ;  /* 0x0000000400047c11 */ /* 0x001fc8000f8010ff */
[----:B------:R-:W-:-:S05]  /*2d70*/  LEA.HI.X R5, R0, UR5, R5, 0x2, P0 ;  /* 0x0000000500057c11 */ /* 0x000fca00080f1405 */
[----:B------:R-:W-:Y:S01]  /*2d80*/  STG.E desc[UR6][R4.64], R3 ;  /* 0x0000000304007986 */ /* 0x000fe2000c101906 */
[----:B------:R-:W-:Y:S05]  /*2d90*/  EXIT ;  /* 0x000000000000794d */ /* 0x000fea0003800000 */
        .weak           $__internal_0_$__cuda_sm20_sqrt_rn_f32_slowpath
        .type           $__internal_0_$__cuda_sm20_sqrt_rn_f32_slowpath,@function
        .size           $__internal_0_$__cuda_sm20_sqrt_rn_f32_slowpath,($__internal_1_$__cuda_sm3x_div_rn_noftz_f32_slowpath - $__internal_0_$__cuda_sm20_sqrt_rn_f32_slowpath)
$__internal_0_$__cuda_sm20_sqrt_rn_f32_slowpath:
[----:B------:R-:W-:-:S13]  /*2da0*/  LOP3.LUT P0, RZ, R2, 0x7fffffff, RZ, 0xc0, !PT ;  /* 0x7fffffff02ff7812 */ /* 0x000fda000780c0ff */
[----:B------:R-:W-:Y:S01]  /*2db0*/  @!P0 IMAD.MOV.U32 R4, RZ, RZ, R2 ;  /* 0x000000ffff048224 */ /* 0x000fe200078e0002 */
[----:B------:R-:W-:Y:S06]  /*2dc0*/  @!P0 BRA `(.L_x_18) ;  /* 0x0000000000408947 */ /* 0x000fec0003800000 */
[----:B------:R-:W-:-:S13]  /*2dd0*/  FSETP.GEU.FTZ.AND P0, PT, R2, RZ, PT ;  /* 0x000000ff0200720b */ /* 0x000fda0003f1e000 */
[----:B------:R-:W-:Y:S01]  /*2de0*/  @!P0 IMAD.MOV.U32 R4, RZ, RZ, 0x7fffffff ;  /* 0x7fffffffff048424 */ /* 0x000fe200078e00ff */
[----:B------:R-:W-:Y:S06]  /*2df0*/  @!P0 BRA `(.L_x_18) ;  /* 0x0000000000348947 */ /* 0x000fec0003800000 */
[----:B------:R-:W-:-:S13]  /*2e00*/  FSETP.GTU.FTZ.AND P0, PT, |R2|, +INF , PT ;  /* 0x7f8000000200780b */ /* 0x000fda0003f1c200 */
[----:B------:R-:W-:Y:S01]  /*2e10*/  @P0 FADD.FTZ R4, R2, 1 ;  /* 0x3f80000002040421 */ /* 0x000fe20000010000 */
[----:B------:R-:W-:Y:S06]  /*2e20*/  @P0 BRA `(.L_x_18) ;  /* 0x0000000000280947 */ /* 0x000fec0003800000 */
[----:B------:R-:W-:-:S13]  /*2e30*/  FSETP.NEU.FTZ.AND P0, PT, |R2|, +INF , PT ;  /* 0x7f8000000200780b */ /* 0x000fda0003f1d200 */
[----:B------:R-:W-:-:S04]  /*2e40*/  @P0 FFMA R5, R2, 1.84467440737095516160e+19, RZ ;  /* 0x5f80000002050823 */ /* 0x000fc800000000ff */
[----:B------:R-:W0:Y:S02]  /*2e50*/  @P0 MUFU.RSQ R4, R5 ;  /* 0x0000000500040308 */ /* 0x000e240000001400 */
[----:B0-----:R-:W-:Y:S01]  /*2e60*/  @P0 FMUL.FTZ R6, R5, R4 ;  /* 0x0000000405060220 */ /* 0x001fe20000410000 */
[----:B------:R-:W-:Y:S01]  /*2e70*/  @P0 FMUL.FTZ R8, R4, 0.5 ;  /* 0x3f00000004080820 */ /* 0x000fe20000410000 */
[----:B------:R-:W-:Y:S02]  /*2e80*/  @!P0 IMAD.MOV.U32 R4, RZ, RZ, R2 ;  /* 0x000000ffff048224 */ /* 0x000fe400078e0002 */
[----:B------:R-:W-:-:S04]  /*2e90*/  @P0 FADD.FTZ R7, -R6, -RZ ;  /* 0x800000ff06070221 */ /* 0x000fc80000010100 */
[----:B------:R-:W-:-:S04]  /*2ea0*/  @P0 FFMA R7, R6, R7, R5 ;  /* 0x0000000706070223 */ /* 0x000fc80000000005 */
[----:B------:R-:W-:-:S04]  /*2eb0*/  @P0 FFMA R7, R7, R8, R6 ;  /* 0x0000000807070223 */ /* 0x000fc80000000006 */
[----:B------:R-:W-:-:S07]  /*2ec0*/  @P0 FMUL.FTZ R4, R7, 2.3283064365386962891e-10 ;  /* 0x2f80000007040820 */ /* 0x000fce0000410000 */
.L_x_18:
[----:B------:R-:W-:Y:S02]  /*2ed0*/  IMAD.MOV.U32 R2, RZ, RZ, R4 ;  /* 0x000000ffff027224 */ /* 0x000fe400078e0004 */
[----:B------:R-:W-:Y:S02]  /*2ee0*/  IMAD.MOV.U32 R4, RZ, RZ, R9 ;  /* 0x000000ffff047224 */ /* 0x000fe400078e0009 */
[----:B------:R-:W-:-:S04]  /*2ef0*/  IMAD.MOV.U32 R5, RZ, RZ, 0x0 ;  /* 0x00000000ff057424 */ /* 0x000fc800078e00ff */
[----:B------:R-:W-:Y:S05]  /*2f00*/  RET.REL.NODEC R4 `(_Z9init_randiiPf) ;  /* 0xffffffd0043c7950 */ /* 0x000fea0003c3ffff */
        .weak           $__internal_1_$__cuda_sm3x_div_rn_noftz_f32_slowpath
        .type           $__internal_1_$__cuda_sm3x_div_rn_noftz_f32_slowpath,@function
        .size           $__internal_1_$__cuda_sm3x_div_rn_noftz_f32_slowpath,(.L_x_100 - $__internal_1_$__cuda_sm3x_div_rn_noftz_f32_slowpath)
$__internal_1_$__cuda_sm3x_div_rn_noftz_f32_slowpath:
[--C-:B------:R-:W-:Y:S01]  /*2f10*/  SHF.R.U32.HI R2, RZ, 0x17, R5.reuse ;  /* 0x00000017ff027819 */ /* 0x100fe20000011605 */
[----:B------:R-:W-:-:S03]  /*2f20*/  IMAD.MOV.U32 R8, RZ, RZ, R5 ;  /* 0x000000ffff087224 */ /* 0x000fc600078e0005 */
[----:B------:R-:W-:-:S05]  /*2f30*/  LOP3.LUT R6, R2, 0xff, RZ, 0xc0, !PT ;  /* 0x000000ff02067812 */ /* 0x000fca00078ec0ff */
[----:B------:R-:W-:-:S05]  /*2f40*/  VIADD R9, R6, 0xffffffff ;  /* 0xffffffff06097836 */ /* 0x000fca0000000000 */
[----:B------:R-:W-:-:S13]  /*2f50*/  ISETP.GT.U32.AND P0, PT, R9, 0xfd, PT ;  /* 0x000000fd0900780c */ /* 0x000fda0003f04070 */
[----:B------:R-:W-:Y:S01]  /*2f60*/  @!P0 IMAD.MOV.U32 R7, RZ, RZ, RZ ;  /* 0x000000ffff078224 */ /* 0x000fe200078e00ff */
[----:B------:R-:W-:Y:S06]  /*2f70*/  @!P0 BRA `(.L_x_19) ;  /* 0x0000000000408947 */ /* 0x000fec0003800000 */
[----:B------:R-:W-:Y:S01]  /*2f80*/  FSETP.GTU.FTZ.AND P0, PT, |R5|, +INF , PT ;  /* 0x7f8000000500780b */ /* 0x000fe20003f1c200 */
[----:B------:R-:W-:-:S12]  /*2f90*/  IMAD.MOV.U32 R2, RZ, RZ, R5 ;  /* 0x000000ffff027224 */ /* 0x000fd800078e0005 */
[----:B------:R-:W-:Y:S05]  /*2fa0*/  @P0 BRA `(.L_x_20) ;  /* 0x0000000400280947 */ /* 0x000fea0003800000 */
[----:B------:R-:W-:-:S05]  /*2fb0*/  IMAD.MOV.U32 R5, RZ, RZ, 0x40000000 ;  /* 0x40000000ff057424 */ /* 0x000fca00078e00ff */
[----:B------:R-:W-:-:S13]  /*2fc0*/  LOP3.LUT P0, RZ, R8, 0x7fffffff, R5, 0xc8, !PT ;  /* 0x7fffffff08ff7812 */ /* 0x000fda000780c805 */
[----:B------:R-:W-:Y:S05]  /*2fd0*/  @!P0 BRA `(.L_x_21) ;  /* 0x0000000400148947 */ /* 0x000fea0003800000 */
[----:B------:R-:W-:Y:S02]  /*2fe0*/  FSETP.NEU.FTZ.AND P0, PT, |R2|, +INF , PT ;  /* 0x7f8000000200780b */ /* 0x000fe40003f1d200 */
[----:B------:R-:W-:-:S04]  /*2ff0*/  LOP3.LUT P1, RZ, R5, 0x7fffffff, RZ, 0xc0, !PT ;  /* 0x7fffffff05ff7812 */ /* 0x000fc8000782c0ff */
[----:B------:R-:W-:-:S13]  /*3000*/  PLOP3.LUT P0, PT, P0, P1, PT, 0x2f, 0xf2 ;  /* 0x0000000000f2781c */ /* 0x000fda0000702577 */
[----:B------:R-:W-:Y:S05]  /*3010*/  @P0 BRA `(.L_x_22) ;  /* 0x0000000000fc0947 */ /* 0x000fea0003800000 */
[----:B------:R-:W-:-:S13]  /*3020*/  LOP3.LUT P0, RZ, R8, 0x7fffffff, RZ, 0xc0, !PT ;  /* 0x7fffffff08ff7812 */ /* 0x000fda000780c0ff */
[----:B------:R-:W-:Y:S05]  /*3030*/  @!P0 BRA `(.L_x_23) ;  /* 0x0000000000e88947 */ /* 0x000fea0003800000 */
[----:B------:R-:W-:Y:S01]  /*3040*/  ISETP.GE.AND P0, PT, R9, RZ, PT ;  /* 0x000000ff0900720c */ /* 0x000fe20003f06270 */
[----:B------:R-:W-:-:S12]  /*3050*/  IMAD.MOV.U32 R7, RZ, RZ, RZ ;  /* 0x000000ffff077224 */ /* 0x000fd800078e00ff */
[----:B------:R-:W-:Y:S01]  /*3060*/  @!P0 FFMA R8, R2, 1.84467440737095516160e+19, RZ ;  /* 0x5f80000002088823 */ /* 0x000fe200000000ff */
[----:B------:R-:W-:-:S07]  /*3070*/  @!P0 VIADD R7, R7, 0x40 ;  /* 0x0000004007078836 */ /* 0x000fce0000000000 */
.L_x_19:
[----:B------:R-:W-:Y:S01]  /*3080*/  LEA R5, R6, 0xc0800000, 0x17 ;  /* 0xc080000006057811 */ /* 0x000fe200078eb8ff */
[----:B------:R-:W-:Y:S01]  /*3090*/  UMOV UR4, 0x40000000 ;  /* 0x4000000000047882 */ /* 0x000fe20000000000 */
[----:B------:R-:W-:Y:S01]  /*30a0*/  IADD3 R6, PT, PT, R7, 0x80, -R6 ;  /* 0x0000008007067810 */ /* 0x000fe20007ffe806 */
[----:B------:R-:W-:Y:S02]  /*30b0*/  UIADD3 UR4, UPT, UPT, UR4, -0x800000, URZ ;  /* 0xff80000004047890 */ /* 0x000fe4000fffe0ff */
[----:B------:R-:W-:-:S04]  /*30c0*/  IMAD.IADD R5, R8, 0x1, -R5 ;  /* 0x0000000108057824 */ /* 0x000fc800078e0a05 */
[----:B------:R-:W0:Y:S01]  /*30d0*/  MUFU.RCP R2, R5 ;  /* 0x0000000500027308 */ /* 0x000e220000001000 */
[----:B------:R-:W-:-:S04]  /*30e0*/  FADD.FTZ R9, -R5, -RZ ;  /* 0x800000ff05097221 */ /* 0x000fc80000010100 */
[----:B0-----:R-:W-:-:S04]  /*30f0*/  FFMA R11, R2, R9, 1 ;  /* 0x3f800000020b7423 */ /* 0x001fc80000000009 */
[----:B------:R-:W-:-:S04]  /*3100*/  FFMA R2, R2, R11, R2 ;  /* 0x0000000b02027223 */ /* 0x000fc80000000002 */
[----:B------:R-:W-:-:S04]  /*3110*/  FFMA R8, R2, UR4, RZ ;  /* 0x0000000402087c23 */ /* 0x000fc800080000ff */
[----:B------:R-:W-:-:S04]  /*3120*/  FFMA R11, R9, R8, UR4 ;  /* 0x00000004090b7e23 */ /* 0x000fc80008000008 */
[----:B------:R-:W-:-:S04]  /*3130*/  FFMA R11, R2, R11, R8 ;  /* 0x0000000b020b7223 */ /* 0x000fc80000000008 */
[----:B------:R-:W-:-:S04]  /*3140*/  FFMA R10, R9, R11, UR4 ;  /* 0x00000004090a7e23 */ /* 0x000fc8000800000b */
[----:B------:R-:W-:-:S05]  /*3150*/  FFMA R8, R2, R10, R11 ;  /* 0x0000000a02087223 */ /* 0x000fca000000000b */
[----:B------:R-:W-:-:S04]  /*3160*/  SHF.R.U32.HI R5, RZ, 0x17, R8 ;  /* 0x00000017ff057819 */ /* 0x000fc80000011608 */
[----:B------:R-:W-:-:S05]  /*3170*/  LOP3.LUT R5, R5, 0xff, RZ, 0xc0, !PT ;  /* 0x000000ff05057812 */ /* 0x000fca00078ec0ff */
[----:B------:R-:W-:-:S04]  /*3180*/  IMAD.IADD R9, R5, 0x1, R6 ;  /* 0x0000000105097824 */ /* 0x000fc800078e0206 */
[----:B------:R-:W-:-:S05]  /*3190*/  VIADD R5, R9, 0xffffffff ;  /* 0xffffffff09057836 */ /* 0x000fca0000000000 */
[----:B------:R-:W-:-:S13]  /*31a0*/  ISETP.GE.U32.AND P0, PT, R5, 0xfe, PT ;  /* 0x000000fe0500780c */ /* 0x000fda0003f06070 */
[----:B------:R-:W-:Y:S05]  /*31b0*/  @!P0 BRA `(.L_x_24) ;  /* 0x0000000000808947 */ /* 0x000fea0003800000 */
[----:B------:R-:W-:-:S13]  /*31c0*/  ISETP.GT.AND P0, PT, R9, 0xfe, PT ;  /* 0x000000fe0900780c */ /* 0x000fda0003f04270 */
[----:B------:R-:W-:Y:S05]  /*31d0*/  @P0 BRA `(.L_x_25) ;  /* 0x00000000006c0947 */ /* 0x000fea0003800000 */
[----:B------:R-:W-:-:S13]  /*31e0*/  ISETP.GE.AND P0, PT, R9, 0x1, PT ;  /* 0x000000010900780c */ /* 0x000fda0003f06270 */
[----:B------:R-:W-:Y:S05]  /*31f0*/  @P0 BRA `(.L_x_26) ;  /* 0x0000000000980947 */ /* 0x000fea0003800000 */
[----:B------:R-:W-:Y:S02]  /*3200*/  ISETP.GE.AND P0, PT, R9, -0x18, PT ;  /* 0xffffffe80900780c */ /* 0x000fe40003f06270 */
[----:B------:R-:W-:-:S11]  /*3210*/  LOP3.LUT R8, R8, 0x80000000, RZ, 0xc0, !PT ;  /* 0x8000000008087812 */ /* 0x000fd600078ec0ff */
[----:B------:R-:W-:Y:S05]  /*3220*/  @!P0 BRA `(.L_x_26) ;  /* 0x00000000008c8947 */ /* 0x000fea0003800000 */
[CC--:B------:R-:W-:Y:S01]  /*3230*/  FFMA.RZ R5, R2.reuse, R10.reuse, R11 ;  /* 0x0000000a02057223 */ /* 0x0c0fe2000000c00b */
[C---:B------:R-:W-:Y:S01]  /*3240*/  VIADD R7, R9.reuse, 0x20 ;  /* 0x0000002009077836 */ /* 0x040fe20000000000 */
[C---:B------:R-:W-:Y:S02]  /*3250*/  ISETP.NE.AND P2, PT, R9.reuse, RZ, PT ;  /* 0x000000ff0900720c */ /* 0x040fe40003f45270 */
[----:B------:R-:W-:Y:S01]  /*3260*/  ISETP.NE.AND P1, PT, R9, RZ, PT ;  /* 0x000000ff0900720c */ /* 0x000fe20003f25270 */
[----:B------:R-:W-:Y:S01]  /*3270*/  IMAD.MOV R9, RZ, RZ, -R9 ;  /* 0x000000ffff097224 */ /* 0x000fe200078e0a09 */
[----:B------:R-:W-:Y:S01]  /*3280*/  LOP3.LUT R6, R5, 0x7fffff, RZ, 0xc0, !PT ;  /* 0x007fffff05067812 */ /* 0x000fe200078ec0ff */
[CCC-:B------:R-:W-:Y:S01]  /*3290*/  FFMA.RP R5, R2.reuse, R10.reuse, R11.reuse ;  /* 0x0000000a02057223 */ /* 0x1c0fe2000000800b */
[----:B------:R-:W-:Y:S02]  /*32a0*/  FFMA.RM R2, R2, R10, R11 ;  /* 0x0000000a02027223 */ /* 0x000fe4000000400b */
[----:B------:R-:W-:-:S03]  /*32b0*/  LOP3.LUT R6, R6, 0x800000, RZ, 0xfc, !PT ;  /* 0x0080000006067812 */ /* 0x000fc600078efcff */
[----:B------:R-:W-:Y:S02]  /*32c0*/  FSETP.NEU.FTZ.AND P0, PT, R5, R2, PT ;  /* 0x000000020500720b */ /* 0x000fe40003f1d000 */
[----:B------:R-:W-:Y:S02]  /*32d0*/  SHF.L.U32 R7, R6, R7, RZ ;  /* 0x0000000706077219 */ /* 0x000fe400000006ff */
[----:B------:R-:W-:Y:S02]  /*32e0*/  SEL R5, R9, RZ, P2 ;  /* 0x000000ff09057207 */ /* 0x000fe40001000000 */
[----:B------:R-:W-:Y:S02]  /*32f0*/  ISETP.NE.AND P1, PT, R7, RZ, P1 ;  /* 0x000000ff0700720c */ /* 0x000fe40000f25270 */
[----:B------:R-:W-:Y:S02]  /*3300*/  SHF.R.U32.HI R5, RZ, R5, R6 ;  /* 0x00000005ff057219 */ /* 0x000fe40000011606 */
[----:B------:R-:W-:-:S02]  /*3310*/  PLOP3.LUT P0, PT, P0, P1, PT, 0xf8, 0x8f ;  /* 0x00000000008f781c */ /* 0x000fc40000703f70 */
[----:B------:R-:W-:Y:S02]  /*3320*/  SHF.R.U32.HI R7, RZ, 0x1, R5 ;  /* 0x00000001ff077819 */ /* 0x000fe40000011605 */
[----:B------:R-:W-:-:S04]  /*3330*/  SEL R2, RZ, 0x1, !P0 ;  /* 0x00000001ff027807 */ /* 0x000fc80004000000 */
[----:B------:R-:W-:-:S04]  /*3340*/  LOP3.LUT R2, R2, 0x1, R7, 0xf8, !PT ;  /* 0x0000000102027812 */ /* 0x000fc800078ef807 */
[----:B------:R-:W-:-:S05]  /*3350*/  LOP3.LUT R2, R2, R5, RZ, 0xc0, !PT ;  /* 0x0000000502027212 */ /* 0x000fca00078ec0ff */
[----:B------:R-:W-:-:S05]  /*3360*/  IMAD.IADD R7, R7, 0x1, R2 ;  /* 0x0000000107077824 */ /* 0x000fca00078e0202 */
[----:B------:R-:W-:Y:S01]  /*3370*/  LOP3.LUT R8, R7, R8, RZ, 0xfc, !PT ;  /* 0x0000000807087212 */ /* 0x000fe200078efcff */
[----:B------:R-:W-:Y:S06]  /*3380*/  BRA `(.L_x_26) ;  /* 0x0000000000347947 */ /* 0x000fec0003800000 */
.L_x_25:
[----:B------:R-:W-:-:S04]  /*3390*/  LOP3.LUT R8, R8, 0x80000000, RZ, 0xc0, !PT ;  /* 0x8000000008087812 */ /* 0x000fc800078ec0ff */
[----:B------:R-:W-:Y:S01]  /*33a0*/  LOP3.LUT R8, R8, 0x7f800000, RZ, 0xfc, !PT ;  /* 0x7f80000008087812 */ /* 0x000fe200078efcff */
[----:B------:R-:W-:Y:S06]  /*33b0*/  BRA `(.L_x_26) ;  /* 0x0000000000287947 */ /* 0x000fec0003800000 */
.L_x_24:
[----:B------:R-:W-:Y:S01]  /*33c0*/  IMAD R8, R6, 0x800000, R8 ;  /* 0x0080000006087824 */ /* 0x000fe200078e0208 */
[----:B------:R-:W-:Y:S06]  /*33d0*/  BRA `(.L_x_26) ;  /* 0x0000000000207947 */ /* 0x000fec0003800000 */
.L_x_23:
[----:B------:R-:W-:-:S04]  /*33e0*/  LOP3.LUT R8, R8, 0x80000000, R5, 0x48, !PT ;  /* 0x8000000008087812 */ /* 0x000fc800078e4805 */
[----:B------:R-:W-:Y:S01]  /*33f0*/  LOP3.LUT R8, R8, 0x7f800000, RZ, 0xfc, !PT ;  /* 0x7f80000008087812 */ /* 0x000fe200078efcff */
[----:B------:R-:W-:Y:S06]  /*3400*/  BRA `(.L_x_26) ;  /* 0x0000000000147947 */ /* 0x000fec0003800000 */
.L_x_22:
[----:B------:R-:W-:Y:S01]  /*3410*/  LOP3.LUT R8, R8, 0x80000000, R5, 0x48, !PT ;  /* 0x8000000008087812 */ /* 0x000fe200078e4805 */
[----:B------:R-:W-:Y:S06]  /*3420*/  BRA `(.L_x_26) ;  /* 0x00000000000c7947 */ /* 0x000fec0003800000 */
.L_x_21:
[----:B------:R-:W0:Y:S01]  /*3430*/  MUFU.RSQ R8, -QNAN ;  /* 0xffc0000000087908 */ /* 0x000e220000001400 */
[----:B------:R-:W-:Y:S05]  /*3440*/  BRA `(.L_x_26) ;  /* 0x0000000000047947 */ /* 0x000fea0003800000 */
.L_x_20:
[----:B------:R-:W-:-:S07]  /*3450*/  FADD.FTZ R8, R2, 2 ;  /* 0x4000000002087421 */ /* 0x000fce0000010000 */
.L_x_26:
[----:B------:R-:W-:-:S04]  /*3460*/  IMAD.MOV.U32 R5, RZ, RZ, 0x0 ;  /* 0x00000000ff057424 */ /* 0x000fc800078e00ff */
[----:B0-----:R-:W-:Y:S05]  /*3470*/  RET.REL.NODEC R4 `(_Z9init_randiiPf) ;  /* 0xffffffc804e07950 */ /* 0x001fea0003c3ffff */
.L_x_27:
[----:B------:R-:W-:-:S00]  /*3480*/  BRA `(.L_x_27) ;  /* 0xfffffffc00fc7947 */ /* 0x000fc0000383ffff */
[----:B------:R-:W-:-:S00]  /*3490*/  NOP ;  /* 0x0000000000007918 */ /* 0x000fc00000000000 */
        /* <DEDUP_REMOVED lines=14> */
.L_x_100:


//--------------------- .text._Z23cross_entropy_backwardsiiPfS_S_ --------------------------
	.section	.text._Z23cross_entropy_backwardsiiPfS_S_,"ax",@progbits
	.align	128
        .global         _Z23cross_entropy_backwardsiiPfS_S_
        .type           _Z23cross_entropy_backwardsiiPfS_S_,@function
        .size           _Z23cross_entropy_backwardsiiPfS_S_,(.L_x_104 - _Z23cross_entropy_backwardsiiPfS_S_)
        .other          _Z23cross_entropy_backwardsiiPfS_S_,@"STO_CUDA_ENTRY STV_DEFAULT"
_Z23cross_entropy_backwardsiiPfS_S_:
.text._Z23cross_entropy_backwardsiiPfS_S_:
[----:B------:R-:W-:Y:S01]  /*0000*/  LDC R1, c[0x0][0x37c] ;  /* 0x0000df00ff017b82 */ /* 0x000fe20000000800 */
[----:B------:R-:W0:Y:S07]  /*0010*/  S2R R2, SR_TID.Y ;  /* 0x0000000000027919 */ /* 0x000e2e0000002200 */
[----:B------:R-:W1:Y:S01]  /*0020*/  LDC R0, c[0x0][0x360] ;  /* 0x0000d800ff007b82 */ /* 0x000e620000000800 */
[----:B------:R-:W2:Y:S01]  /*0030*/  LDCU.64 UR6, c[0x0][0x380] ;  /* 0x00007000ff0677ac */ /* 0x000ea20008000a00 */
[----:B------:R-:W1:Y:S06]  /*0040*/  S2R R3, SR_TID.X ;  /* 0x0000000000037919 */ /* 0x000e6c0000002100 */
[----:B------:R-:W0:Y:S08]  /*0050*/  S2UR UR5, SR_CTAID.Y ;  /* 0x00000000000579c3 */ /* 0x000e300000002600 */
[----:B------:R-:W0:Y:S08]  /*0060*/  LDC R7, c[0x0][0x364] ;  /* 0x0000d900ff077b82 */ /* 0x000e300000000800 */
[----:B------:R-:W1:Y:S01]  /*0070*/  S2UR UR4, SR_CTAID.X ;  /* 0x00000000000479c3 */ /* 0x000e620000002500 */
[----:B0-----:R-:W-:-:S05]  /*0080*/  IMAD R7, R7, UR5, R2 ;  /* 0x0000000507077c24 */ /* 0x001fca000f8e0202 */
[----:B--2---:R-:W-:Y:S01]  /*0090*/  ISETP.GE.AND P0, PT, R7, UR7, PT ;  /* 0x0000000707007c0c */ /* 0x004fe2000bf06270 */
[----:B-1----:R-:W-:-:S05]  /*00a0*/  IMAD R0, R0, UR4, R3 ;  /* 0x0000000400007c24 */ /* 0x002fca000f8e0203 */
[----:B------:R-:W-:-:S13]  /*00b0*/  ISETP.GE.OR P0, PT, R0, UR6, P0 ;  /* 0x0000000600007c0c */ /* 0x000fda0008706670 */
[----:B------:R-:W-:Y:S05]  /*00c0*/  @P0 EXIT ;  /* 0x000000000000094d */ /* 0x000fea0003800000 */
[----:B------:R-:W0:Y:S01]  /*00d0*/  LDC.64 R2, c[0x0][0x388] ;  /* 0x0000e200ff027b82 */ /* 0x000e220000000a00 */
[----:B------:R-:W1:Y:S01]  /*00e0*/  LDCU.64 UR4, c[0x0][0x358] ;  /* 0x00006b00ff0477ac */ /* 0x000e620008000a00 */
[----:B------:R-:W-:-:S06]  /*00f0*/  IMAD R9, R7, UR6, R0 ;  /* 0x0000000607097c24 */ /* 0x000fcc000f8e0200 */
[----:B------:R-:W2:Y:S08]  /*0100*/  LDC.64 R4, c[0x0][0x390] ;  /* 0x0000e400ff047b82 */ /* 0x000eb00000000a00 */
[----:B------:R-:W3:Y:S01]  /*0110*/  LDC.64 R6, c[0x0][0x398] ;  /* 0x0000e600ff067b82 */ /* 0x000ee20000000a00 */
[----:B0-----:R-:W-:-:S06]  /*0120*/  IMAD.WIDE R2, R9, 0x4, R2 ;  /* 0x0000000409027825 */ /* 0x001fcc00078e0202 */
[----:B-1----:R-:W4:Y:S01]  /*0130*/  LDG.E R2, desc[UR4][R2.64] ;  /* 0x0000000402027981 */ /* 0x002f22000c1e1900 */
[----:B--2---:R-:W-:-:S06]  /*0140*/  IMAD.WIDE R4, R9, 0x4, R4 ;  /* 0x0000000409047825 */ /* 0x004fcc00078e0204 */
[----:B------:R-:W4:Y:S01]  /*0150*/  LDG.E R5, desc[UR4][R4.64] ;  /* 0x0000000404057981 */ /* 0x000f22000c1e1900 */
[----:B---3--:R-:W-:-:S04]  /*0160*/  IMAD.WIDE R6, R9, 0x4, R6 ;  /* 0x0000000409067825 */ /* 0x008fc800078e0206 */
[----:B----4-:R-:W-:-:S05]  /*0170*/  FADD R9, R2, -R5 ;  /* 0x8000000502097221 */ /* 0x010fca0000000000 */
[----:B------:R-:W-:Y:S01]  /*0180*/  STG.E desc[UR4][R6.64], R9 ;  /* 0x0000000906007986 */ /* 0x000fe2000c101904 */
[----:B------:R-:W-:Y:S05]  /*0190*/  EXIT ;  /* 0x000000000000794d */ /* 0x000fea0003800000 */
.L_x_28:
        /* <DEDUP_REMOVED lines=14> */
.L_x_104:


//--------------------- .text._Z13cross_entropyiiPfS_S_ --------------------------
	.section	.text._Z13cross_entropyiiPfS_S_,"ax",@progbits
	.align	128
        .global         _Z13cross_entropyiiPfS_S_
        .type           _Z13cross_entropyiiPfS_S_,@function
        .size           _Z13cross_entropyiiPfS_S_,(.L_x_105 - _Z13cross_entropyiiPfS_S_)
        .other          _Z13cross_entropyiiPfS_S_,@"STO_CUDA_ENTRY STV_DEFAULT"
_Z13cross_entropyiiPfS_S_:
.text._Z13cross_entropyiiPfS_S_:
[----:B------:R-:W-:Y:S01]  /*0000*/  LDC R1, c[0x0][0x37c] ;  /* 0x0000df00ff017b82 */ /* 0x000fe20000000800 */
[----:B------:R-:W0:Y:S07]  /*0010*/  S2R R3, SR_TID.X ;  /* 0x0000000000037919 */ /* 0x000e2e0000002100 */
[----:B------:R-:W0:Y:S01]  /*0020*/  S2UR UR4, SR_CTAID.X ;  /* 0x00000000000479c3 */ /* 0x000e220000002500 */
[----:B------:R-:W1:Y:S07]  /*0030*/  LDCU UR5, c[0x0][0x384] ;  /* 0x00007080ff0577ac */ /* 0x000e6e0008000800 */
[----:B------:R-:W0:Y:S02]  /*0040*/  LDC R0, c[0x0][0x360] ;  /* 0x0000d800ff007b82 */ /* 0x000e240000000800 */
[----:B0-----:R-:W-:-:S05]  /*0050*/  IMAD R0, R0, UR4, R3 ;  /* 0x0000000400007c24 */ /* 0x001fca000f8e0203 */
[----:B-1----:R-:W-:-:S13]  /*0060*/  ISETP.GE.AND P0, PT, R0, UR5, PT ;  /* 0x0000000500007c0c */ /* 0x002fda000bf06270 */
[----:B------:R-:W-:Y:S05]  /*0070*/  @P0 EXIT ;  /* 0x000000000000094d */ /* 0x000fea0003800000 */
[----:B------:R-:W0:Y:S01]  /*0080*/  LDCU UR5, c[0x0][0x380] ;  /* 0x00007000ff0577ac */ /* 0x000e220008000800 */
[----:B------:R-:W-:Y:S01]  /*0090*/  IMAD.MOV.U32 R20, RZ, RZ, RZ ;  /* 0x000000ffff147224 */ /* 0x000fe200078e00ff */
[----:B------:R-:W1:Y:S01]  /*00a0*/  LDCU.64 UR14, c[0x0][0x358] ;  /* 0x00006b00ff0e77ac */ /* 0x000e620008000a00 */
[----:B0-----:R-:W-:-:S09]  /*00b0*/  UISETP.GE.AND UP0, UPT, UR5, 0x1, UPT ;  /* 0x000000010500788c */ /* 0x001fd2000bf06270 */
[----:B-1----:R-:W-:Y:S05]  /*00c0*/  BRA.U !UP0, `(.L_x_29) ;  /* 0x0000001508487547 */ /* 0x002fea000b800000 */
[----:B------:R-:W-:Y:S02]  /*00d0*/  UISETP.NE.AND UP0, UPT, UR5, 0x1, UPT ;  /* 0x000000010500788c */ /* 0x000fe4000bf05270 */
[----:B------:R-:W-:Y:S01]  /*00e0*/  IMAD R21, R0, UR5, RZ ;  /* 0x0000000500157c24 */ /* 0x000fe2000f8e02ff */
[----:B------:R-:W-:Y:S01]  /*00f0*/  CS2R R2, SRZ ;  /* 0x0000000000027805 */ /* 0x000fe2000001ff00 */
[----:B------:R-:W-:-:S05]  /*0100*/  UMOV UR4, URZ ;  /* 0x000000ff00047c82 */ /* 0x000fca0008000000 */
[----:B------:R-:W-:Y:S05]  /*0110*/  BRA.U !UP0, `(.L_x_30) ;  /* 0x0000000d08847547 */ /* 0x000fea000b800000 */
[----:B------:R-:W0:Y:S01]  /*0120*/  LDCU.64 UR10, c[0x0][0x388] ;  /* 0x00007100ff0a77ac */ /* 0x000e220008000a00 */
[----:B------:R-:W-:Y:S02]  /*0130*/  IMAD.MOV.U32 R20, RZ, RZ, RZ ;  /* 0x000000ffff147224 */ /* 0x000fe400078e00ff */
[----:B------:R-:W-:Y:S01]  /*0140*/  IMAD.MOV.U32 R22, RZ, RZ, R21 ;  /* 0x000000ffff167224 */ /* 0x000fe200078e0015 */
[----:B------:R-:W1:Y:S01]  /*0150*/  LDCU.64 UR12, c[0x0][0x390] ;  /* 0x00007200ff0c77ac */ /* 0x000e620008000a00 */
[----:B------:R-:W-:-:S04]  /*0160*/  ULOP3.LUT UR4, UR5, 0x7ffffffe, URZ, 0xc0, !UPT ;  /* 0x7ffffffe05047892 */ /* 0x000fc8000f8ec0ff */
[----:B------:R-:W-:Y:S02]  /*0170*/  UIADD3 UR6, UPT, UPT, -UR4, URZ, URZ ;  /* 0x000000ff04067290 */ /* 0x000fe4000fffe1ff */
[----:B0-----:R-:W-:Y:S02]  /*0180*/  UIADD3 UR9, UP0, UPT, UR10, 0x4, URZ ;  /* 0x000000040a097890 */ /* 0x001fe4000ff1e0ff */
[----:B-1----:R-:W-:Y:S02]  /*0190*/  UIADD3 UR7, UP1, UPT, UR12, 0x4, URZ ;  /* 0x000000040c077890 */ /* 0x002fe4000ff3e0ff */
[----:B------:R-:W-:Y:S02]  /*01a0*/  UIADD3.X UR10, UPT, UPT, URZ, UR11, URZ, UP0, !UPT ;  /* 0x0000000bff0a7290 */ /* 0x000fe400087fe4ff */
[----:B------:R-:W-:-:S12]  /*01b0*/  UIADD3.X UR8, UPT, UPT, URZ, UR13, URZ, UP1, !UPT ;  /* 0x0000000dff087290 */ /* 0x000fd80008ffe4ff */
.L_x_36:
[----:B------:R-:W-:Y:S01]  /*01c0*/  MOV R4, UR9 ;  /* 0x0000000900047c02 */ /* 0x000fe20008000f00 */
[----:B------:R-:W-:-:S04]  /*01d0*/  IMAD.U32 R5, RZ, RZ, UR10 ;  /* 0x0000000aff057e24 */ /* 0x000fc8000f8e00ff */
[----:B------:R-:W-:-:S05]  /*01e0*/  IMAD.WIDE R4, R22, 0x4, R4 ;  /* 0x0000000416047825 */ /* 0x000fca00078e0204 */
[----:B------:R-:W2:Y:S01]  /*01f0*/  LDG.E R6, desc[UR14][R4.64+-0x4] ;  /* 0xfffffc0e04067981 */ /* 0x000ea2000c1e1900 */
[----:B------:R-:W-:Y:S02]  /*0200*/  IMAD.U32 R2, RZ, RZ, UR7 ;  /* 0x00000007ff027e24 */ /* 0x000fe4000f8e00ff */
[----:B------:R-:W-:Y:S02]  /*0210*/  IMAD.U32 R3, RZ, RZ, UR8 ;  /* 0x00000008ff037e24 */ /* 0x000fe4000f8e00ff */
[----:B------:R-:W-:-:S05]  /*0220*/  IMAD.WIDE R2, R22, 0x4, R2 ;  /* 0x0000000416027825 */ /* 0x000fca00078e0202 */
[----:B0-----:R0:W5:Y:S01]  /*0230*/  LDG.E R23, desc[UR14][R2.64+-0x4] ;  /* 0xfffffc0e02177981 */ /* 0x001162000c1e1900 */
[----:B------:R-:W-:Y:S01]  /*0240*/  UMOV UR4, 0xa0b5ed8d ;  /* 0xa0b5ed8d00047882 */ /* 0x000fe20000000000 */
[----:B------:R-:W-:Y:S01]  /*0250*/  UMOV UR5, 0x3eb0c6f7 ;  /* 0x3eb0c6f700057882 */ /* 0x000fe20000000000 */
[----:B------:R-:W-:Y:S01]  /*0260*/  BSSY.RECONVERGENT B0, `(.L_x_31) ;  /* 0x000005d000007945 */ /* 0x000fe20003800200 */
[----:B------:R-:W-:Y:S01]  /*0270*/  UMOV UR11, UR5 ;  /* 0x00000005000b7c82 */ /* 0x000fe20008000000 */
[----:B------:R-:W-:Y:S01]  /*0280*/  IMAD.MOV.U32 R16, RZ, RZ, -0x3ff ;  /* 0xfffffc01ff107424 */ /* 0x000fe200078e00ff */
[----:B------:R-:W-:Y:S01]  /*0290*/  MOV R10, UR11 ;  /* 0x0000000b000a7c02 */ /* 0x000fe20008000f00 */
[----:B-12---:R-:W1:Y:S02]  /*02a0*/  F2F.F64.F32 R6, R6 ;  /* 0x0000000600067310 */ /* 0x006e640000201800 */
[----:B-1----:R-:W-:Y:S01]  /*02b0*/  DSETP.MAX.AND P0, P1, R6, UR4, PT ;  /* 0x0000000406007e2a */ /* 0x002fe2000b90f000 */
[----:B------:R-:W-:-:S05]  /*02c0*/  IMAD.MOV.U32 R8, RZ, RZ, R7 ;  /* 0x000000ffff087224 */ /* 0x000fca00078e0007 */
[----:B------:R-:W-:Y:S01]  /*02d0*/  FSEL R9, R8, UR11, P0 ;  /* 0x0000000b08097c08 */ /* 0x000fe20008000000 */
[----:B------:R-:W-:Y:S02]  /*02e0*/  UMOV UR11, UR4 ;  /* 0x00000004000b7c82 */ /* 0x000fe40008000000 */
[----:B------:R-:W-:-:S05]  /*02f0*/  SEL R8, R6, UR11, P0 ;  /* 0x0000000b06087c07 */ /* 0x000fca0008000000 */
[----:B------:R-:W-:Y:S01]  /*0300*/  @P1 LOP3.LUT R9, R10, 0x80000, RZ, 0xfc, !PT ;  /* 0x000800000a091812 */ /* 0x000fe200078efcff */
[----:B------:R-:W-:-:S03]  /*0310*/  IMAD.MOV.U32 R6, RZ, RZ, R8 ;  /* 0x000000ffff067224 */ /* 0x000fc600078e0008 */
[----:B------:R-:W-:Y:S01]  /*0320*/  ISETP.GT.AND P0, PT, R9, 0xfffff, PT ;  /* 0x000fffff0900780c */ /* 0x000fe20003f04270 */
[----:B------:R-:W-:Y:S01]  /*0330*/  IMAD.MOV.U32 R7, RZ, RZ, R9 ;  /* 0x000000ffff077224 */ /* 0x000fe200078e0009 */
[----:B------:R-:W-:-:S11]  /*0340*/  MOV R17, R9 ;  /* 0x0000000900117202 */ /* 0x000fd60000000f00 */
[----:B------:R-:W-:Y:S01]  /*0350*/  @!P0 DMUL R6, R6, 1.80143985094819840000e+16 ;  /* 0x4350000006068828 */ /* 0x000fe20000000000 */
[----:B------:R-:W-:-:S09]  /*0360*/  @!P0 MOV R16, 0xfffffbcb ;  /* 0xfffffbcb00108802 */ /* 0x000fd20000000f00 */
[----:B------:R-:W-:Y:S02]  /*0370*/  @!P0 IMAD.MOV.U32 R17, RZ, RZ, R7 ;  /* 0x000000ffff118224 */ /* 0x000fe400078e0007 */
[----:B------:R-:W-:Y:S02]  /*0380*/  @!P0 IMAD.MOV.U32 R8, RZ, RZ, R6 ;  /* 0x000000ffff088224 */ /* 0x000fe400078e0006 */
[----:B------:R-:W-:-:S05]  /*0390*/  VIADD R9, R17, 0xffffffff ;  /* 0xffffffff11097836 */ /* 0x000fca0000000000 */
[----:B------:R-:W-:-:S13]  /*03a0*/  ISETP.GT.U32.AND P1, PT, R9, 0x7feffffe, PT ;  /* 0x7feffffe0900780c */ /* 0x000fda0003f24070 */
[----:B0-----:R-:W-:Y:S05]  /*03b0*/  @P1 BRA `(.L_x_32) ;  /* 0x0000000400041947 */ /* 0x001fea0003800000 */
[----:B------:R-:W-:Y:S01]  /*03c0*/  LOP3.LUT R6, R17, 0xfffff, RZ, 0xc0, !PT ;  /* 0x000fffff11067812 */ /* 0x000fe200078ec0ff */
[----:B------:R-:W-:Y:S01]  /*03d0*/  IMAD.MOV.U32 R18, RZ, RZ, -0x748574fc ;  /* 0x8b7a8b04ff127424 */ /* 0x000fe200078e00ff */
[----:B------:R-:W-:Y:S01]  /*03e0*/  UMOV UR12, 0x3ae80f1e ;  /* 0x3ae80f1e000c7882 */ /* 0x000fe20000000000 */
[----:B------:R-:W-:Y:S01]  /*03f0*/  IMAD.MOV.U32 R19, RZ, RZ, 0x3ed0ee25 ;  /* 0x3ed0ee25ff137424 */ /* 0x000fe200078e00ff */
[----:B------:R-:W-:Y:S01]  /*0400*/  LOP3.LUT R7, R6, 0x3ff00000, RZ, 0xfc, !PT ;  /* 0x3ff0000006077812 */ /* 0x000fe200078efcff */
[----:B------:R-:W-:Y:S01]  /*0410*/  IMAD.MOV.U32 R6, RZ, RZ, R8 ;  /* 0x000000ffff067224 */ /* 0x000fe200078e0008 */
[----:B------:R-:W-:Y:S01]  /*0420*/  UMOV UR13, 0x3eb1380b ;  /* 0x3eb1380b000d7882 */ /* 0x000fe20000000000 */
[----:B------:R-:W-:Y:S01]  /*0430*/  IMAD.MOV.U32 R8, RZ, RZ, RZ ;  /* 0x000000ffff087224 */ /* 0x000fe200078e00ff */
[----:B------:R-:W-:Y:S01]  /*0440*/  ISETP.GE.U32.AND P0, PT, R7, 0x3ff6a09f, PT ;  /* 0x3ff6a09f0700780c */ /* 0x000fe20003f06070 */
[----:B------:R-:W-:Y:S01]  /*0450*/  UMOV UR16, 0x80000000 ;  /* 0x8000000000107882 */ /* 0x000fe20000000000 */
[----:B------:R-:W-:-:S11]  /*0460*/  UMOV UR17, 0x43300000 ;  /* 0x4330000000117882 */ /* 0x000fd60000000000 */
[----:B------:R-:W-:-:S05]  /*0470*/  @P0 VIADD R9, R7, 0xfff00000 ;  /* 0xfff0000007090836 */ /* 0x000fca0000000000 */
[----:B------:R-:W-:-:S06]  /*0480*/  @P0 MOV R7, R9 ;  /* 0x0000000900070202 */ /* 0x000fcc0000000f00 */
[C---:B------:R-:W-:Y:S02]  /*0490*/  DADD R14, R6.reuse, 1 ;  /* 0x3ff00000060e7429 */ /* 0x040fe40000000000 */
[----:B------:R-:W-:-:S04]  /*04a0*/  DADD R6, R6, -1 ;  /* 0xbff0000006067429 */ /* 0x000fc80000000000 */
[----:B------:R-:W0:Y:S02]  /*04b0*/  MUFU.RCP64H R9, R15 ;  /* 0x0000000f00097308 */ /* 0x000e240000001800 */
[----:B0-----:R-:W-:-:S08]  /*04c0*/  DFMA R10, -R14, R8, 1 ;  /* 0x3ff000000e0a742b */ /* 0x001fd00000000108 */
[----:B------:R-:W-:-:S08]  /*04d0*/  DFMA R10, R10, R10, R10 ;  /* 0x0000000a0a0a722b */ /* 0x000fd0000000000a */
[----:B------:R-:W-:-:S08]  /*04e0*/  DFMA R8, R8, R10, R8 ;  /* 0x0000000a0808722b */ /* 0x000fd00000000008 */
[----:B------:R-:W-:-:S08]  /*04f0*/  DMUL R10, R6, R8 ;  /* 0x00000008060a7228 */ /* 0x000fd00000000000 */
[----:B------:R-:W-:-:S08]  /*0500*/  DFMA R10, R6, R8, R10 ;  /* 0x00000008060a722b */ /* 0x000fd0000000000a */
[----:B------:R-:W-:-:S08]  /*0510*/  DMUL R12, R10, R10 ;  /* 0x0000000a0a0c7228 */ /* 0x000fd00000000000 */
[----:B------:R-:W-:Y:S01]  /*0520*/  DFMA R14, R12, UR12, R18 ;  /* 0x0000000c0c0e7c2b */ /* 0x000fe20008000012 */
[----:B------:R-:W-:Y:S01]  /*0530*/  UMOV UR12, 0x9f02676f ;  /* 0x9f02676f000c7882 */ /* 0x000fe20000000000 */
[----:B------:R-:W-:Y:S01]  /*0540*/  UMOV UR13, 0x3ef3b266 ;  /* 0x3ef3b266000d7882 */ /* 0x000fe20000000000 */
[----:B------:R-:W-:Y:S01]  /*0550*/  LEA.HI R18, R17, R16, RZ, 0xc ;  /* 0x0000001011127211 */ /* 0x000fe200078f60ff */
[----:B------:R-:W-:Y:S01]  /*0560*/  DADD R16, R6, -R10 ;  /* 0x0000000006107229 */ /* 0x000fe2000000080a */
[----:B------:R-:W-:Y:S02]  /*0570*/  IMAD.MOV.U32 R19, RZ, RZ, 0x43300000 ;  /* 0x43300000ff137424 */ /* 0x000fe400078e00ff */
[----:B------:R-:W-:Y:S01]  /*0580*/  @P0 IADD3 R18, PT, PT, R18, 0x1, RZ ;  /* 0x0000000112120810 */ /* 0x000fe20007ffe0ff */
[----:B------:R-:W-:Y:S01]  /*0590*/  DFMA R14, R12, R14, UR12 ;  /* 0x0000000c0c0e7e2b */ /* 0x000fe2000800000e */
[----:B------:R-:W-:Y:S01]  /*05a0*/  UMOV UR12, 0xa9ab0956 ;  /* 0xa9ab0956000c7882 */ /* 0x000fe20000000000 */
[----:B------:R-:W-:Y:S01]  /*05b0*/  UMOV UR13, 0x3f1745cb ;  /* 0x3f1745cb000d7882 */ /* 0x000fe20000000000 */
[----:B------:R-:W-:Y:S01]  /*05c0*/  LOP3.LUT R18, R18, 0x80000000, RZ, 0x3c, !PT ;  /* 0x8000000012127812 */ /* 0x000fe200078e3cff */
[----:B------:R-:W-:-:S04]  /*05d0*/  DADD R16, R16, R16 ;  /* 0x0000000010107229 */ /* 0x000fc80000000010 */
[----:B------:R-:W-:Y:S01]  /*05e0*/  DFMA R14, R12, R14, UR12 ;  /* 0x0000000c0c0e7e2b */ /* 0x000fe2000800000e */
[----:B------:R-:W-:Y:S01]  /*05f0*/  UMOV UR12, 0x2d1b5154 ;  /* 0x2d1b5154000c7882 */ /* 0x000fe20000000000 */
[----:B------:R-:W-:Y:S01]  /*0600*/  UMOV UR13, 0x3f3c71c7 ;  /* 0x3f3c71c7000d7882 */ /* 0x000fe20000000000 */
[----:B------:R-:W-:Y:S01]  /*0610*/  DADD R18, R18, -UR16 ;  /* 0x8000001012127e29 */ /* 0x000fe20008000000 */
[----:B------:R-:W-:Y:S01]  /*0620*/  UMOV UR16, 0xfefa39ef ;  /* 0xfefa39ef00107882 */ /* 0x000fe20000000000 */
[----:B------:R-:W-:Y:S01]  /*0630*/  UMOV UR17, 0x3fe62e42 ;  /* 0x3fe62e4200117882 */ /* 0x000fe20000000000 */
[----:B------:R-:W-:Y:S02]  /*0640*/  DFMA R16, R6, -R10, R16 ;  /* 0x8000000a0610722b */ /* 0x000fe40000000010 */
[----:B------:R-:W-:Y:S01]  /*0650*/  DFMA R14, R12, R14, UR12 ;  /* 0x0000000c0c0e7e2b */ /* 0x000fe2000800000e */
[----:B------:R-:W-:Y:S01]  /*0660*/  UMOV UR12, 0x923be72d ;  /* 0x923be72d000c7882 */ /* 0x000fe20000000000 */
[----:B------:R-:W-:Y:S01]  /*0670*/  UMOV UR13, 0x3f624924 ;  /* 0x3f624924000d7882 */ /* 0x000fe20000000000 */
[----:B------:R-:W-:-:S03]  /*0680*/  DFMA R6, R18, UR16, R10 ;  /* 0x0000001012067c2b */ /* 0x000fc6000800000a */
[----:B------:R-:W-:Y:S02]  /*0690*/  DMUL R16, R8, R16 ;  /* 0x0000001008107228 */ /* 0x000fe40000000000 */
[----:B------:R-:W-:Y:S01]  /*06a0*/  DFMA R14, R12, R14, UR12 ;  /* 0x0000000c0c0e7e2b */ /* 0x000fe2000800000e */
[----:B------:R-:W-:Y:S01]  /*06b0*/  UMOV UR12, 0x9999a3c4 ;  /* 0x9999a3c4000c7882 */ /* 0x000fe20000000000 */
[----:B------:R-:W-:-:S06]  /*06c0*/  UMOV UR13, 0x3f899999 ;  /* 0x3f899999000d7882 */ /* 0x000fcc0000000000 */
[----:B------:R-:W-:Y:S01]  /*06d0*/  DFMA R14, R12, R14, UR12 ;  /* 0x0000000c0c0e7e2b */ /* 0x000fe2000800000e */
[----:B------:R-:W-:Y:S01]  /*06e0*/  UMOV UR12, 0x55555554 ;  /* 0x55555554000c7882 */ /* 0x000fe20000000000 */
[----:B------:R-:W-:-:S06]  /*06f0*/  UMOV UR13, 0x3fb55555 ;  /* 0x3fb55555000d7882 */ /* 0x000fcc0000000000 */
[----:B------:R-:W-:Y:S01]  /*0700*/  DFMA R14, R12, R14, UR12 ;  /* 0x0000000c0c0e7e2b */ /* 0x000fe2000800000e */
[----:B------:R-:W-:Y:S01]  /*0710*/  UMOV UR12, 0xfefa39ef ;  /* 0xfefa39ef000c7882 */ /* 0x000fe20000000000 */
[----:B------:R-:W-:Y:S02]  /*0720*/  UMOV UR13, 0x3fe62e42 ;  /* 0x3fe62e42000d7882 */ /* 0x000fe40000000000 */
[----:B------:R-:W-:Y:S01]  /*0730*/  DFMA R8, R18, -UR12, R6 ;  /* 0x8000000c12087c2b */ /* 0x000fe20008000006 */
[----:B------:R-:W-:Y:S01]  /*0740*/  UMOV UR12, 0x3b39803f ;  /* 0x3b39803f000c7882 */ /* 0x000fe20000000000 */
[----:B------:R-:W-:Y:S02]  /*0750*/  UMOV UR13, 0x3c7abc9e ;  /* 0x3c7abc9e000d7882 */ /* 0x000fe40000000000 */
[----:B------:R-:W-:-:S04]  /*0760*/  DMUL R14, R12, R14 ;  /* 0x0000000e0c0e7228 */ /* 0x000fc80000000000 */
[----:B------:R-:W-:-:S04]  /*0770*/  DADD R8, -R10, R8 ;  /* 0x000000000a087229 */ /* 0x000fc80000000108 */
[----:B------:R-:W-:-:S08]  /*0780*/  DFMA R14, R10, R14, R16 ;  /* 0x0000000e0a0e722b */ /* 0x000fd00000000010 */
[----:B------:R-:W-:-:S08]  /*0790*/  DADD R8, R14, -R8 ;  /* 0x000000000e087229 */ /* 0x000fd00000000808 */
[----:B------:R-:W-:-:S08]  /*07a0*/  DFMA R8, R18, UR12, R8 ;  /* 0x0000000c12087c2b */ /* 0x000fd00008000008 */
[----:B------:R-:W-:Y:S01]  /*07b0*/  DADD R6, R6, R8 ;  /* 0x0000000006067229 */ /* 0x000fe20000000008 */
[----:B------:R-:W-:Y:S10]  /*07c0*/  BRA `(.L_x_33) ;  /* 0x0000000000187947 */ /* 0x000ff40003800000 */
.L_x_32:
[----:B------:R-:W-:Y:S01]  /*07d0*/  IMAD.MOV.U32 R8, RZ, RZ, 0x0 ;  /* 0x00000000ff087424 */ /* 0x000fe200078e00ff */
[----:B------:R-:W-:Y:S01]  /*07e0*/  LOP3.LUT P0, RZ, R7, 0x7fffffff, RZ, 0xc0, !PT ;  /* 0x7fffffff07ff7812 */ /* 0x000fe2000780c0ff */
[----:B------:R-:W-:-:S06]  /*07f0*/  IMAD.MOV.U32 R9, RZ, RZ, 0x7ff00000 ;  /* 0x7ff00000ff097424 */ /* 0x000fcc00078e00ff */
[----:B------:R-:W-:-:S10]  /*0800*/  DFMA R8, R6, R8, +INF ;  /* 0x7ff000000608742b */ /* 0x000fd40000000008 */
[----:B------:R-:W-:Y:S02]  /*0810*/  FSEL R6, R8, RZ, P0 ;  /* 0x000000ff08067208 */ /* 0x000fe40000000000 */
[----:B------:R-:W-:-:S07]  /*0820*/  FSEL R7, R9, -QNAN , P0 ;  /* 0xfff0000009077808 */ /* 0x000fce0000000000 */
.L_x_33:
[----:B------:R-:W-:Y:S05]  /*0830*/  BSYNC.RECONVERGENT B0 ;  /* 0x0000000000007941 */ /* 0x000fea0003800200 */
.L_x_31:
[----:B------:R-:W2:Y:S01]  /*0840*/  LDG.E R4, desc[UR14][R4.64] ;  /* 0x0000000e04047981 */ /* 0x000ea2000c1e1900 */
[----:B------:R-:W-:Y:S02]  /*0850*/  UMOV UR11, UR5 ;  /* 0x00000005000b7c82 */ /* 0x000fe40008000000 */
[----:B------:R-:W-:Y:S01]  /*0860*/  MOV R12, UR11 ;  /* 0x0000000b000c7c02 */ /* 0x000fe20008000f00 */
[----:B------:R0:W5:Y:S01]  /*0870*/  LDG.E R2, desc[UR14][R2.64] ;  /* 0x0000000e02027981 */ /* 0x000162000c1e1900 */
[----:B------:R-:W-:Y:S01]  /*0880*/  BSSY.RECONVERGENT B0, `(.L_x_34) ;  /* 0x000005f000007945 */ /* 0x000fe20003800200 */
[----:B--2---:R-:W1:Y:S02]  /*0890*/  F2F.F64.F32 R8, R4 ;  /* 0x0000000400087310 */ /* 0x004e640000201800 */
[----:B-1----:R-:W-:Y:S01]  /*08a0*/  DSETP.MAX.AND P0, P1, R8, UR4, PT ;  /* 0x0000000408007e2a */ /* 0x002fe2000b90f000 */
[----:B------:R-:W-:-:S05]  /*08b0*/  IMAD.MOV.U32 R10, RZ, RZ, R9 ;  /* 0x000000ffff0a7224 */ /* 0x000fca00078e0009 */
[----:B------:R-:W-:Y:S02]  /*08c0*/  FSEL R11, R10, UR11, P0 ;  /* 0x0000000b0a0b7c08 */ /* 0x000fe40008000000 */
[----:B------:R-:W-:-:S05]  /*08d0*/  SEL R8, R8, UR4, P0 ;  /* 0x0000000408087c07 */ /* 0x000fca0008000000 */
[----:B------:R-:W-:Y:S01]  /*08e0*/  IMAD.MOV.U32 R4, RZ, RZ, R8 ;  /* 0x000000ffff047224 */ /* 0x000fe200078e0008 */
[----:B------:R-:W-:Y:S02]  /*08f0*/  @P1 LOP3.LUT R11, R12, 0x80000, RZ, 0xfc, !PT ;  /* 0x000800000c0b1812 */ /* 0x000fe400078efcff */
[----:B------:R-:W-:Y:S03]  /*0900*/  F2F.F64.F32 R12, R20 ;  /* 0x00000014000c7310 */ /* 0x000fe60000201800 */
[----:B------:R-:W-:-:S04]  /*0910*/  IMAD.MOV.U32 R9, RZ, RZ, R11 ;  /* 0x000000ffff097224 */ /* 0x000fc800078e000b */
[----:B0-----:R-:W-:Y:S01]  /*0920*/  IMAD.MOV.U32 R3, RZ, RZ, R9 ;  /* 0x000000ffff037224 */ /* 0x001fe200078e0009 */
[----:B------:R-:W-:Y:S01]  /*0930*/  ISETP.GT.AND P0, PT, R9, 0xfffff, PT ;  /* 0x000fffff0900780c */ /* 0x000fe20003f04270 */
[----:B-----5:R-:W0:Y:S01]  /*0940*/  F2F.F64.F32 R10, R23 ;  /* 0x00000017000a7310 */ /* 0x020e220000201800 */
[----:B------:R-:W-:-:S11]  /*0950*/  MOV R5, R9 ;  /* 0x0000000900057202 */ /* 0x000fd60000000f00 */
[----:B------:R-:W-:Y:S02]  /*0960*/  @!P0 DMUL R4, R4, 1.80143985094819840000e+16 ;  /* 0x4350000004048828 */ /* 0x000fe40000000000 */
[----:B0-----:R-:W-:Y:S01]  /*0970*/  DFMA R6, R10, -R6, R12 ;  /* 0x800000060a06722b */ /* 0x001fe2000000000c */
[----:B------:R-:W-:Y:S02]  /*0980*/  IMAD.MOV.U32 R12, RZ, RZ, R8 ;  /* 0x000000ffff0c7224 */ /* 0x000fe400078e0008 */
[----:B------:R-:W-:Y:S02]  /*0990*/  IMAD.MOV.U32 R8, RZ, RZ, -0x3ff ;  /* 0xfffffc01ff087424 */ /* 0x000fe400078e00ff */
[----:B------:R-:W-:-:S03]  /*09a0*/  @!P0 IMAD.MOV.U32 R8, RZ, RZ, -0x435 ;  /* 0xfffffbcbff088424 */ /* 0x000fc600078e00ff */
[----:B------:R-:W-:Y:S01]  /*09b0*/  @!P0 MOV R12, R4 ;  /* 0x00000004000c8202 */ /* 0x000fe20000000f00 */
[----:B------:R-:W-:Y:S01]  /*09c0*/  @!P0 IMAD.MOV.U32 R3, RZ, RZ, R5 ;  /* 0x000000ffff038224 */ /* 0x000fe200078e0005 */
[----:B------:R0:W1:Y:S03]  /*09d0*/  F2F.F32.F64 R6, R6 ;  /* 0x0000000600067310 */ /* 0x0000660000301000 */
[----:B------:R-:W-:-:S05]  /*09e0*/  VIADD R9, R3, 0xffffffff ;  /* 0xffffffff03097836 */ /* 0x000fca0000000000 */
[----:B------:R-:W-:-:S13]  /*09f0*/  ISETP.GE.U32.AND P1, PT, R9, 0x7fefffff, PT ;  /* 0x7fefffff0900780c */ /* 0x000fda0003f26070 */
[----:B------:R-:W-:Y:S01]  /*0a00*/  @P1 MOV R14, 0x0 ;  /* 0x00000000000e1802 */ /* 0x000fe20000000f00 */
[----:B------:R-:W-:Y:S01]  /*0a10*/  @P1 IMAD.MOV.U32 R15, RZ, RZ, 0x7ff00000 ;  /* 0x7ff00000ff0f1424 */ /* 0x000fe200078e00ff */
[----:B------:R-:W-:-:S05]  /*0a20*/  @P1 LOP3.LUT P2, RZ, R5, 0x7fffffff, RZ, 0xc0, !PT ;  /* 0x7fffffff05ff1812 */ /* 0x000fca000784c0ff */
[----:B------:R-:W-:-:S10]  /*0a30*/  @P1 DFMA R10, R4, R14, +INF ;  /* 0x7ff00000040a142b */ /* 0x000fd4000000000e */
[----:B------:R-:W-:Y:S02]  /*0a40*/  @P1 FSEL R10, R10, RZ, P2 ;  /* 0x000000ff0a0a1208 */ /* 0x000fe40001000000 */
[----:B------:R-:W-:Y:S01]  /*0a50*/  @P1 FSEL R11, R11, -QNAN , P2 ;  /* 0xfff000000b0b1808 */ /* 0x000fe20001000000 */
[----:B01----:R-:W-:Y:S06]  /*0a60*/  @P1 BRA `(.L_x_35) ;  /* 0x0000000400001947 */ /* 0x003fec0003800000 */
[----:B------:R-:W-:Y:S01]  /*0a70*/  LOP3.LUT R4, R3, 0xfffff, RZ, 0xc0, !PT ;  /* 0x000fffff03047812 */ /* 0x000fe200078ec0ff */
[----:B------:R-:W-:Y:S01]  /*0a80*/  IMAD.MOV.U32 R10, RZ, RZ, RZ ;  /* 0x000000ffff0a7224 */ /* 0x000fe200078e00ff */
[----:B------:R-:W-:Y:S01]  /*0a90*/  MOV R19, 0x3ed0ee25 ;  /* 0x3ed0ee2500137802 */ /* 0x000fe20000000f00 */
[----:B------:R-:W-:Y:S01]  /*0aa0*/  IMAD.MOV.U32 R18, RZ, RZ, -0x748574fc ;  /* 0x8b7a8b04ff127424 */ /* 0x000fe200078e00ff */
[----:B------:R-:W-:Y:S01]  /*0ab0*/  LOP3.LUT R5, R4, 0x3ff00000, RZ, 0xfc, !PT ;  /* 0x3ff0000004057812 */ /* 0x000fe200078efcff */
[----:B------:R-:W-:Y:S01]  /*0ac0*/  IMAD.MOV.U32 R4, RZ, RZ, R12 ;  /* 0x000000ffff047224 */ /* 0x000fe200078e000c */
[----:B------:R-:W-:Y:S01]  /*0ad0*/  UMOV UR4, 0x3ae80f1e ;  /* 0x3ae80f1e00047882 */ /* 0x000fe20000000000 */
[----:B------:R-:W-:Y:S01]  /*0ae0*/  UMOV UR5, 0x3eb1380b ;  /* 0x3eb1380b00057882 */ /* 0x000fe20000000000 */
[----:B------:R-:W-:Y:S01]  /*0af0*/  ISETP.GE.U32.AND P0, PT, R5, 0x3ff6a09f, PT ;  /* 0x3ff6a09f0500780c */ /* 0x000fe20003f06070 */
[----:B------:R-:W-:Y:S01]  /*0b00*/  IMAD.MOV.U32 R25, RZ, RZ, 0x43300000 ;  /* 0x43300000ff197424 */ /* 0x000fe200078e00ff */
[----:B------:R-:W-:Y:S01]  /*0b10*/  LEA.HI R3, R3, R8, RZ, 0xc ;  /* 0x0000000803037211 */ /* 0x000fe200078f60ff */
[----:B------:R-:W-:Y:S01]  /*0b20*/  UMOV UR12, 0x80000000 ;  /* 0x80000000000c7882 */ /* 0x000fe20000000000 */
[----:B------:R-:W-:-:S09]  /*0b30*/  UMOV UR13, 0x43300000 ;  /* 0x43300000000d7882 */ /* 0x000fd20000000000 */
[----:B------:R-:W-:Y:S02]  /*0b40*/  @P0 VIADD R7, R5, 0xfff00000 ;  /* 0xfff0000005070836 */ /* 0x000fe40000000000 */
[----:B------:R-:W-:-:S03]  /*0b50*/  @P0 VIADD R3, R3, 0x1 ;  /* 0x0000000103030836 */ /* 0x000fc60000000000 */
[----:B------:R-:W-:Y:S02]  /*0b60*/  @P0 MOV R5, R7 ;  /* 0x0000000700050202 */ /* 0x000fe40000000f00 */
[----:B------:R-:W-:-:S04]  /*0b70*/  LOP3.LUT R24, R3, 0x80000000, RZ, 0x3c, !PT ;  /* 0x8000000003187812 */ /* 0x000fc800078e3cff */
        /* <DEDUP_REMOVED lines=8> */
[----:B------:R-:W-:Y:S02]  /*0c00*/  DMUL R14, R12, R12 ;  /* 0x0000000c0c0e7228 */ /* 0x000fe40000000000 */
[----:B------:R-:W-:-:S06]  /*0c10*/  DADD R8, R4, -R12 ;  /* 0x0000000004087229 */ /* 0x000fcc000000080c */
[----:B------:R-:W-:Y:S01]  /*0c20*/  DFMA R16, R14, UR4, R18 ;  /* 0x000000040e107c2b */ /* 0x000fe20008000012 */
[----:B------:R-:W-:Y:S01]  /*0c30*/  UMOV UR4, 0x9f02676f ;  /* 0x9f02676f00047882 */ /* 0x000fe20000000000 */
[----:B------:R-:W-:Y:S01]  /*0c40*/  UMOV UR5, 0x3ef3b266 ;  /* 0x3ef3b26600057882 */ /* 0x000fe20000000000 */
[----:B------:R-:W-:Y:S02]  /*0c50*/  DADD R18, R8, R8 ;  /* 0x0000000008127229 */ /* 0x000fe40000000008 */
[----:B------:R-:W-:Y:S01]  /*0c60*/  DADD R8, R24, -UR12 ;  /* 0x8000000c18087e29 */ /* 0x000fe20008000000 */
[----:B------:R-:W-:Y:S01]  /*0c70*/  UMOV UR12, 0xfefa39ef ;  /* 0xfefa39ef000c7882 */ /* 0x000fe20000000000 */
[----:B------:R-:W-:Y:S01]  /*0c80*/  UMOV UR13, 0x3fe62e42 ;  /* 0x3fe62e42000d7882 */ /* 0x000fe20000000000 */
[----:B------:R-:W-:Y:S01]  /*0c90*/  DFMA R16, R14, R16, UR4 ;  /* 0x000000040e107e2b */ /* 0x000fe20008000010 */
[----:B------:R-:W-:Y:S01]  /*0ca0*/  UMOV UR4, 0xa9ab0956 ;  /* 0xa9ab095600047882 */ /* 0x000fe20000000000 */
[----:B------:R-:W-:Y:S01]  /*0cb0*/  UMOV UR5, 0x3f1745cb ;  /* 0x3f1745cb00057882 */ /* 0x000fe20000000000 */
[----:B------:R-:W-:-:S02]  /*0cc0*/  DFMA R24, R4, -R12, R18 ;  /* 0x8000000c0418722b */ /* 0x000fc40000000012 */
[----:B------:R-:W-:-:S03]  /*0cd0*/  DFMA R4, R8, UR12, R12 ;  /* 0x0000000c08047c2b */ /* 0x000fc6000800000c */
[----:B------:R-:W-:Y:S01]  /*0ce0*/  DFMA R16, R14, R16, UR4 ;  /* 0x000000040e107e2b */ /* 0x000fe20008000010 */
[----:B------:R-:W-:Y:S01]  /*0cf0*/  UMOV UR4, 0x2d1b5154 ;  /* 0x2d1b515400047882 */ /* 0x000fe20000000000 */
[----:B------:R-:W-:Y:S01]  /*0d00*/  UMOV UR5, 0x3f3c71c7 ;  /* 0x3f3c71c700057882 */ /* 0x000fe20000000000 */
[----:B------:R-:W-:-:S05]  /*0d10*/  DMUL R24, R10, R24 ;  /* 0x000000180a187228 */ /* 0x000fca0000000000 */
        /* <DEDUP_REMOVED lines=20> */
[----:B------:R-:W-:-:S11]  /*0e60*/  DADD R10, R4, R16 ;  /* 0x00000000040a7229 */ /* 0x000fd60000000010 */
.L_x_35:
[----:B------:R-:W-:Y:S05]  /*0e70*/  BSYNC.RECONVERGENT B0 ;  /* 0x0000000000007941 */ /* 0x000fea0003800200 */
.L_x_34:
[----:B------:R-:W-:Y:S01]  /*0e80*/  F2F.F64.F32 R2, R2 ;  /* 0x0000000200027310 */ /* 0x000fe20000201800 */
[----:B------:R-:W-:Y:S01]  /*0e90*/  UIADD3 UR6, UPT, UPT, UR6, 0x2, URZ ;  /* 0x0000000206067890 */ /* 0x000fe2000fffe0ff */
[----:B------:R-:W-:-:S03]  /*0ea0*/  IADD3 R22, PT, PT, R22, 0x2, RZ ;  /* 0x0000000216167810 */ /* 0x000fc60007ffe0ff */
[----:B------:R-:W-:-:S03]  /*0eb0*/  UISETP.NE.AND UP0, UPT, UR6, URZ, UPT ;  /* 0x000000ff0600728c */ /* 0x000fc6000bf05270 */
[----:B------:R-:W0:Y:S02]  /*0ec0*/  F2F.F64.F32 R6, R6 ;  /* 0x0000000600067310 */ /* 0x000e240000201800 */
[----:B0-----:R-:W-:-:S06]  /*0ed0*/  DFMA R10, R2, -R10, R6 ;  /* 0x8000000a020a722b */ /* 0x001fcc0000000006 */
[----:B------:R0:W1:Y:S01]  /*0ee0*/  F2F.F32.F64 R20, R10 ;  /* 0x0000000a00147310 */ /* 0x0000620000301000 */
[----:B------:R-:W-:Y:S05]  /*0ef0*/  BRA.U UP0, `(.L_x_36) ;  /* 0xfffffff100b07547 */ /* 0x000fea000b83ffff */
[----:B------:R-:W2:Y:S01]  /*0f00*/  LDCU UR5, c[0x0][0x380] ;  /* 0x00007000ff0577ac */ /* 0x000ea20008000800 */
[----:B-1----:R1:W3:Y:S02]  /*0f10*/  F2F.F64.F32 R2, R20 ;  /* 0x0000001400027310 */ /* 0x0022e40000201800 */
[----:B-123--:R-:W-:-:S12]  /*0f20*/  ULOP3.LUT UR4, UR5, 0x7ffffffe, URZ, 0xc0, !UPT ;  /* 0x7ffffffe05047892 */ /* 0x00efd8000f8ec0ff */
.L_x_30:
[----:B------:R-:W-:-:S04]  /*0f30*/  ULOP3.LUT UR6, UR5, 0x1, URZ, 0xc0, !UPT ;  /* 0x0000000105067892 */ /* 0x000fc8000f8ec0ff */
[----:B------:R-:W-:-:S09]  /*0f40*/  UISETP.NE.U32.AND UP0, UPT, UR6, 0x1, UPT ;  /* 0x000000010600788c */ /* 0x000fd2000bf05070 */
[----:B------:R-:W-:Y:S05]  /*0f50*/  BRA.U UP0, `(.L_x_29) ;  /* 0x0000000500a47547 */ /* 0x000fea000b800000 */
[----:B------:R-:W1:Y:S01]  /*0f60*/  LDC.64 R6, c[0x0][0x388] ;  /* 0x0000e200ff067b82 */ /* 0x000e620000000a00 */
[----:B------:R-:W-:-:S07]  /*0f70*/  VIADD R21, R21, UR4 ;  /* 0x0000000415157c36 */ /* 0x000fce0008000000 */
[----:B------:R-:W2:Y:S01]  /*0f80*/  LDC.64 R4, c[0x0][0x390] ;  /* 0x0000e400ff047b82 */ /* 0x000ea20000000a00 */
[----:B-1----:R-:W-:-:S05]  /*0f90*/  IMAD.WIDE R6, R21, 0x4, R6 ;  /* 0x0000000415067825 */ /* 0x002fca00078e0206 */
[----:B------:R-:W3:Y:S01]  /*0fa0*/  LDG.E R8, desc[UR14][R6.64] ;  /* 0x0000000e06087981 */ /* 0x000ee2000c1e1900 */
[----:B--2---:R-:W-:-:S06]  /*0fb0*/  IMAD.WIDE R4, R21, 0x4, R4 ;  /* 0x0000000415047825 */ /* 0x004fcc00078e0204 */
[----:B------:R1:W2:Y:S01]  /*0fc0*/  LDG.E R4, desc[UR14][R4.64] ;  /* 0x0000000e04047981 */ /* 0x0002a2000c1e1900 */
[----:B------:R-:W-:Y:S01]  /*0fd0*/  UMOV UR6, 0xa0b5ed8d ;  /* 0xa0b5ed8d00067882 */ /* 0x000fe20000000000 */
[----:B------:R-:W-:Y:S01]  /*0fe0*/  UMOV UR7, 0x3eb0c6f7 ;  /* 0x3eb0c6f700077882 */ /* 0x000fe20000000000 */
[----:B------:R-:W-:Y:S01]  /*0ff0*/  BSSY.RECONVERGENT B0, `(.L_x_37) ;  /* 0x000005d000007945 */ /* 0x000fe20003800200 */
[----:B------:R-:W-:Y:S02]  /*1000*/  UMOV UR8, UR7 ;  /* 0x0000000700087c82 */ /* 0x000fe40008000000 */
[----:B0-----:R-:W-:Y:S01]  /*1010*/  IMAD.U32 R11, RZ, RZ, UR8 ;  /* 0x00000008ff0b7e24 */ /* 0x001fe2000f8e00ff */
[----:B---3--:R-:W0:Y:S02]  /*1020*/  F2F.F64.F32 R8, R8 ;  /* 0x0000000800087310 */ /* 0x008e240000201800 */
[----:B0-----:R-:W-:Y:S01]  /*1030*/  DSETP.MAX.AND P0, P1, R8, UR6, PT ;  /* 0x0000000608007e2a */ /* 0x001fe2000b90f000 */
[----:B------:R-:W-:Y:S01]  /*1040*/  MOV R10, R9 ;  /* 0x00000009000a7202 */ /* 0x000fe20000000f00 */
[----:B------:R-:W-:-:S04]  /*1050*/  IMAD.MOV.U32 R6, RZ, RZ, R8 ;  /* 0x000000ffff067224 */ /* 0x000fc800078e0008 */
[----:B------:R-:W-:Y:S02]  /*1060*/  FSEL R7, R10, UR8, P0 ;  /* 0x000000080a077c08 */ /* 0x000fe40008000000 */
[----:B------:R-:W-:-:S05]  /*1070*/  SEL R6, R6, UR6, P0 ;  /* 0x0000000606067c07 */ /* 0x000fca0008000000 */
[--C-:B------:R-:W-:Y:S01]  /*1080*/  IMAD.MOV.U32 R8, RZ, RZ, R6.reuse ;  /* 0x000000ffff087224 */ /* 0x100fe200078e0006 */
[----:B------:R-:W-:Y:S01]  /*1090*/  @P1 LOP3.LUT R7, R11, 0x80000, RZ, 0xfc, !PT ;  /* 0x000800000b071812 */ /* 0x000fe200078efcff */
[----:B------:R-:W-:Y:S01]  /*10a0*/  IMAD.MOV.U32 R12, RZ, RZ, R6 ;  /* 0x000000ffff0c7224 */ /* 0x000fe200078e0006 */
[----:B------:R-:W-:Y:S02]  /*10b0*/  MOV R6, 0xfffffc01 ;  /* 0xfffffc0100067802 */ /* 0x000fe40000000f00 */
[----:B------:R-:W-:Y:S02]  /*10c0*/  ISETP.GT.AND P0, PT, R7, 0xfffff, PT ;  /* 0x000fffff0700780c */ /* 0x000fe40003f04270 */
[----:B------:R-:W-:-:S11]  /*10d0*/  MOV R9, R7 ;  /* 0x0000000700097202 */ /* 0x000fd60000000f00 */
[----:B------:R-:W-:Y:S01]  /*10e0*/  @!P0 DMUL R8, R8, 1.80143985094819840000e+16 ;  /* 0x4350000008088828 */ /* 0x000fe20000000000 */
[----:B------:R-:W-:-:S09]  /*10f0*/  @!P0 IMAD.MOV.U32 R6, RZ, RZ, -0x435 ;  /* 0xfffffbcbff068424 */ /* 0x000fd200078e00ff */
[----:B------:R-:W-:Y:S02]  /*1100*/  @!P0 IMAD.MOV.U32 R7, RZ, RZ, R9 ;  /* 0x000000ffff078224 */ /* 0x000fe400078e0009 */
[----:B------:R-:W-:Y:S02]  /*1110*/  @!P0 IMAD.MOV.U32 R12, RZ, RZ, R8 ;  /* 0x000000ffff0c8224 */ /* 0x000fe400078e0008 */
[----:B-1----:R-:W-:-:S05]  /*1120*/  VIADD R5, R7, 0xffffffff ;  /* 0xffffffff07057836 */ /* 0x002fca0000000000 */
[----:B------:R-:W-:Y:S02]  /*1130*/  ISETP.GE.U32.AND P1, PT, R5, 0x7fefffff, PT ;  /* 0x7fefffff0500780c */ /* 0x000fe40003f26070 */
[----:B--2---:R-:W0:Y:S11]  /*1140*/  F2F.F64.F32 R4, R4 ;  /* 0x0000000400047310 */ /* 0x004e360000201800 */
[----:B------:R-:W-:Y:S01]  /*1150*/  @P1 MOV R10, 0x0 ;  /* 0x00000000000a1802 */ /* 0x000fe20000000f00 */
[----:B------:R-:W-:Y:S01]  /*1160*/  @P1 IMAD.MOV.U32 R11, RZ, RZ, 0x7ff00000 ;  /* 0x7ff00000ff0b1424 */ /* 0x000fe200078e00ff */
[----:B------:R-:W-:-:S05]  /*1170*/  @P1 LOP3.LUT P2, RZ, R9, 0x7fffffff, RZ, 0xc0, !PT ;  /* 0x7fffffff09ff1812 */ /* 0x000fca000784c0ff */
[----:B------:R-:W-:-:S10]  /*1180*/  @P1 DFMA R10, R8, R10, +INF ;  /* 0x7ff00000080a142b */ /* 0x000fd4000000000a */
[----:B------:R-:W-:Y:S02]  /*1190*/  @P1 FSEL R10, R10, RZ, P2 ;  /* 0x000000ff0a0a1208 */ /* 0x000fe40001000000 */
[----:B------:R-:W-:Y:S01]  /*11a0*/  @P1 FSEL R11, R11, -QNAN , P2 ;  /* 0xfff000000b0b1808 */ /* 0x000fe20001000000 */
[----:B0-----:R-:W-:Y:S06]  /*11b0*/  @P1 BRA `(.L_x_38) ;  /* 0x0000000400001947 */ /* 0x001fec0003800000 */
[----:B------:R-:W-:Y:S01]  /*11c0*/  LOP3.LUT R8, R7, 0xfffff, RZ, 0xc0, !PT ;  /* 0x000fffff07087812 */ /* 0x000fe200078ec0ff */
[----:B------:R-:W-:Y:S01]  /*11d0*/  IMAD.MOV.U32 R18, RZ, RZ, -0x748574fc ;  /* 0x8b7a8b04ff127424 */ /* 0x000fe200078e00ff */
[----:B------:R-:W-:Y:S01]  /*11e0*/  MOV R10, RZ ;  /* 0x000000ff000a7202 */ /* 0x000fe20000000f00 */
[----:B------:R-:W-:Y:S01]  /*11f0*/  IMAD.MOV.U32 R19, RZ, RZ, 0x3ed0ee25 ;  /* 0x3ed0ee25ff137424 */ /* 0x000fe200078e00ff */
[----:B------:R-:W-:Y:S01]  /*1200*/  LOP3.LUT R9, R8, 0x3ff00000, RZ, 0xfc, !PT ;  /* 0x3ff0000008097812 */ /* 0x000fe200078efcff */
[----:B------:R-:W-:Y:S01]  /*1210*/  UMOV UR6, 0x3ae80f1e ;  /* 0x3ae80f1e00067882 */ /* 0x000fe20000000000 */
[----:B------:R-:W-:Y:S01]  /*1220*/  MOV R8, R12 ;  /* 0x0000000c00087202 */ /* 0x000fe20000000f00 */
[----:B------:R-:W-:Y:S01]  /*1230*/  UMOV UR7, 0x3eb1380b ;  /* 0x3eb1380b00077882 */ /* 0x000fe20000000000 */
[----:B------:R-:W-:Y:S01]  /*1240*/  ISETP.GE.U32.AND P0, PT, R9, 0x3ff6a09f, PT ;  /* 0x3ff6a09f0900780c */ /* 0x000fe20003f06070 */
[----:B------:R-:W-:Y:S01]  /*1250*/  IMAD.MOV.U32 R21, RZ, RZ, 0x43300000 ;  /* 0x43300000ff157424 */ /* 0x000fe200078e00ff */
[----:B------:R-:W-:Y:S01]  /*1260*/  LEA.HI R20, R7, R6, RZ, 0xc ;  /* 0x0000000607147211 */ /* 0x000fe200078f60ff */
[----:B------:R-:W-:Y:S01]  /*1270*/  UMOV UR8, 0x80000000 ;  /* 0x8000000000087882 */ /* 0x000fe20000000000 */
[----:B------:R-:W-:-:S09]  /*1280*/  UMOV UR9, 0x43300000 ;  /* 0x4330000000097882 */ /* 0x000fd20000000000 */
[----:B------:R-:W-:Y:S01]  /*1290*/  @P0 VIADD R11, R9, 0xfff00000 ;  /* 0xfff00000090b0836 */ /* 0x000fe20000000000 */
[----:B------:R-:W-:-:S03]  /*12a0*/  @P0 IADD3 R20, PT, PT, R20, 0x1, RZ ;  /* 0x0000000114140810 */ /* 0x000fc60007ffe0ff */
[----:B------:R-:W-:Y:S01]  /*12b0*/  @P0 IMAD.MOV.U32 R9, RZ, RZ, R11 ;  /* 0x000000ffff090224 */ /* 0x000fe200078e000b */
[----:B------:R-:W-:-:S05]  /*12c0*/  LOP3.LUT R20, R20, 0x80000000, RZ, 0x3c, !PT ;  /* 0x8000000014147812 */ /* 0x000fca00078e3cff */
        /* <DEDUP_REMOVED lines=47> */
.L_x_38:
[----:B------:R-:W-:Y:S05]  /*15c0*/  BSYNC.RECONVERGENT B0 ;  /* 0x0000000000007941 */ /* 0x000fea0003800200 */
.L_x_37:
[----:B------:R-:W-:-:S06]  /*15d0*/  DFMA R2, R4, -R10, R2 ;  /* 0x8000000a0402722b */ /* 0x000fcc0000000002 */
[----:B------:R1:W2:Y:S05]  /*15e0*/  F2F.F32.F64 R20, R2 ;  /* 0x0000000200147310 */ /* 0x0002aa0000301000 */
.L_x_29:
[----:B-1----:R-:W1:Y:S02]  /*15f0*/  LDC.64 R2, c[0x0][0x398] ;  /* 0x0000e600ff027b82 */ /* 0x002e640000000a00 */
[----:B-1----:R-:W-:-:S05]  /*1600*/  IMAD.WIDE R2, R0, 0x4, R2 ;  /* 0x0000000400027825 */ /* 0x002fca00078e0202 */
[----:B--2---:R-:W-:Y:S01]  /*1610*/  STG.E desc[UR14][R2.64], R20 ;  /* 0x0000001402007986 */ /* 0x004fe2000c10190e */
[----:B------:R-:W-:Y:S05]  /*1620*/  EXIT ;  /* 0x000000000000794d */ /* 0x000fea0003800000 */
.L_x_39:
        /* <DEDUP_REMOVED lines=13> */
.L_x_105:


//--------------------- .text._Z7softmaxiiPfS_    --------------------------
	.section	.text._Z7softmaxiiPfS_,"ax",@progbits
	.align	128
        .global         _Z7softmaxiiPfS_
        .type           _Z7softmaxiiPfS_,@function
        .size           _Z7softmaxiiPfS_,(.L_x_101 - _Z7softmaxiiPfS_)
        .other          _Z7softmaxiiPfS_,@"STO_CUDA_ENTRY STV_DEFAULT"
_Z7softmaxiiPfS_:
.text._Z7softmaxiiPfS_:
        /* <DEDUP_REMOVED lines=15> */
[----:B------:R-:W-:-:S04]  /*00f0*/  IMAD R6, R6, UR4, RZ ;  /* 0x0000000406067c24 */ /* 0x000fc8000f8e02ff */
[----:B0-----:R-:W-:-:S05]  /*0100*/  IMAD.WIDE R2, R6, 0x4, R4 ;  /* 0x0000000406027825 */ /* 0x001fca00078e0204 */
[----:B-1----:R0:W5:Y:S01]  /*0110*/  LDG.E R0, desc[UR8][R2.64] ;  /* 0x0000000802007981 */ /* 0x002162000c1e1900 */
[----:B------:R-:W-:-:S09]  /*0120*/  UISETP.GE.AND UP0, UPT, UR4, 0x2, UPT ;  /* 0x000000020400788c */ /* 0x000fd2000bf06270 */
[----:B0-----:R-:W-:Y:S05]  /*0130*/  BRA.U !UP0, `(.L_x_40) ;  /* 0x0000000508a87547 */ /* 0x001fea000b800000 */
[----:B------:R-:W-:Y:S02]  /*0140*/  UIADD3 UR5, UPT, UPT, UR4, -0x1, URZ ;  /* 0xffffffff04057890 */ /* 0x000fe4000fffe0ff */
[----:B------:R-:W-:Y:S02]  /*0150*/  UIADD3 UR4, UPT, UPT, UR4, -0x2, URZ ;  /* 0xfffffffe04047890 */ /* 0x000fe4000fffe0ff */
[----:B------:R-:W-:Y:S02]  /*0160*/  ULOP3.LUT UR7, UR5, 0xf, URZ, 0xc0, !UPT ;  /* 0x0000000f05077892 */ /* 0x000fe4000f8ec0ff */
[----:B------:R-:W-:-:S03]  /*0170*/  UISETP.GE.U32.AND UP0, UPT, UR4, 0xf, UPT ;  /* 0x0000000f0400788c */ /* 0x000fc6000bf06070 */
[----:B------:R-:W-:-:S06]  /*0180*/  UMOV UR4, 0x1 ;  /* 0x0000000100047882 */ /* 0x000fcc0000000000 */
[----:B------:R-:W-:Y:S05]  /*0190*/  BRA.U !UP0, `(.L_x_41) ;  /* 0x00000001089c7547 */ /* 0x000fea000b800000 */
[----:B------:R-:W-:Y:S01]  /*01a0*/  IADD3 R9, PT, PT, R6, 0x1, RZ ;  /* 0x0000000106097810 */ /* 0x000fe20007ffe0ff */
[----:B------:R-:W-:-:S04]  /*01b0*/  ULOP3.LUT UR4, UR5, 0xfffffff0, URZ, 0xc0, !UPT ;  /* 0xfffffff005047892 */ /* 0x000fc8000f8ec0ff */
[----:B------:R-:W-:Y:S01]  /*01c0*/  IMAD.WIDE.U32 R4, R9, 0x4, R4 ;  /* 0x0000000409047825 */ /* 0x000fe200078e0004 */
[----:B------:R-:W-:-:S03]  /*01d0*/  UIADD3 UR6, UPT, UPT, -UR4, URZ, URZ ;  /* 0x000000ff04067290 */ /* 0x000fc6000fffe1ff */
[----:B------:R-:W-:Y:S01]  /*01e0*/  UMOV UR4, URZ ;  /* 0x000000ff00047c82 */ /* 0x000fe20008000000 */
[----:B------:R-:W-:-:S04]  /*01f0*/  IADD3 R13, P0, PT, R4, 0x20, RZ ;  /* 0x00000020040d7810 */ /* 0x000fc80007f1e0ff */
[----:B------:R-:W-:-:S09]  /*0200*/  IADD3.X R5, PT, PT, RZ, R5, RZ, P0, !PT ;  /* 0x00000005ff057210 */ /* 0x000fd200007fe4ff */
.L_x_42:
[----:B------:R-:W-:-:S05]  /*0210*/  MOV R4, R13 ;  /* 0x0000000d00047202 */ /* 0x000fca0000000f00 */
[----:B------:R-:W2:Y:S04]  /*0220*/  LDG.E R13, desc[UR8][R4.64+-0x20] ;  /* 0xffffe008040d7981 */ /* 0x000ea8000c1e1900 */
[----:B------:R-:W2:Y:S04]  /*0230*/  LDG.E R12, desc[UR8][R4.64+-0x1c] ;  /* 0xffffe408040c7981 */ /* 0x000ea8000c1e1900 */
[----:B------:R-:W3:Y:S04]  /*0240*/  LDG.E R15, desc[UR8][R4.64+-0x18] ;  /* 0xffffe808040f7981 */ /* 0x000ee8000c1e1900 */
[----:B------:R-:W3:Y:S04]  /*0250*/  LDG.E R14, desc[UR8][R4.64+-0x14] ;  /* 0xffffec08040e7981 */ /* 0x000ee8000c1e1900 */
[----:B------:R-:W4:Y:S04]  /*0260*/  LDG.E R17, desc[UR8][R4.64+-0x10] ;  /* 0xfffff00804117981 */ /* 0x000f28000c1e1900 */
        /* <DEDUP_REMOVED lines=10> */
[----:B------:R0:W4:Y:S01]  /*0310*/  LDG.E R8, desc[UR8][R4.64+0x1c] ;  /* 0x00001c0804087981 */ /* 0x000122000c1e1900 */
[----:B------:R-:W-:-:S02]  /*0320*/  UIADD3 UR6, UPT, UPT, UR6, 0x10, URZ ;  /* 0x0000001006067890 */ /* 0x000fc4000fffe0ff */
[----:B------:R-:W-:Y:S02]  /*0330*/  UIADD3 UR4, UPT, UPT, UR4, 0x10, URZ ;  /* 0x0000001004047890 */ /* 0x000fe4000fffe0ff */
[----:B------:R-:W-:Y:S01]  /*0340*/  UISETP.NE.AND UP0, UPT, UR6, URZ, UPT ;  /* 0x000000ff0600728c */ /* 0x000fe2000bf05270 */
[----:B--2--5:R-:W-:Y:S02]  /*0350*/  FMNMX3 R12, R0, R13, R12, !PT ;  /* 0x0000000d000c7276 */ /* 0x024fe4000780000c */
[----:B------:R-:W-:-:S04]  /*0360*/  IADD3 R13, P0, PT, R4, 0x40, RZ ;  /* 0x00000040040d7810 */ /* 0x000fc80007f1e0ff */
[----:B0-----:R-:W-:Y:S02]  /*0370*/  IADD3.X R5, PT, PT, RZ, R5, RZ, P0, !PT ;  /* 0x00000005ff057210 */ /* 0x001fe400007fe4ff */
[----:B---3--:R-:W-:-:S04]  /*0380*/  FMNMX3 R12, R12, R15, R14, !PT ;  /* 0x0000000f0c0c7276 */ /* 0x008fc8000780000e */
[----:B----4-:R-:W-:-:S04]  /*0390*/  FMNMX3 R12, R12, R17, R16, !PT ;  /* 0x000000110c0c7276 */ /* 0x010fc80007800010 */
[----:B------:R-:W-:-:S04]  /*03a0*/  FMNMX3 R12, R12, R19, R18, !PT ;  /* 0x000000130c0c7276 */ /* 0x000fc80007800012 */
[----:B------:R-:W-:-:S04]  /*03b0*/  FMNMX3 R12, R12, R21, R20, !PT ;  /* 0x000000150c0c7276 */ /* 0x000fc80007800014 */
[----:B------:R-:W-:-:S04]  /*03c0*/  FMNMX3 R12, R12, R23, R22, !PT ;  /* 0x000000170c0c7276 */ /* 0x000fc80007800016 */
[----:B------:R-:W-:-:S04]  /*03d0*/  FMNMX3 R10, R12, R10, R11, !PT ;  /* 0x0000000a0c0a7276 */ /* 0x000fc8000780000b */
[----:B------:R-:W-:Y:S01]  /*03e0*/  FMNMX3 R0, R10, R9, R8, !PT ;  /* 0x000000090a007276 */ /* 0x000fe20007800008 */
[----:B------:R-:W-:Y:S06]  /*03f0*/  BRA.U UP0, `(.L_x_42) ;  /* 0xfffffffd00847547 */ /* 0x000fec000b83ffff */
[----:B------:R-:W-:-:S12]  /*0400*/  UIADD3 UR4, UPT, UPT, UR4, 0x1, URZ ;  /* 0x0000000104047890 */ /* 0x000fd8000fffe0ff */
.L_x_41:
[----:B------:R-:W-:-:S09]  /*0410*/  UISETP.NE.AND UP0, UPT, UR7, URZ, UPT ;  /* 0x000000ff0700728c */ /* 0x000fd2000bf05270 */
[----:B------:R-:W-:Y:S05]  /*0420*/  BRA.U !UP0, `(.L_x_40) ;  /* 0x0000000108ec7547 */ /* 0x000fea000b800000 */
[----:B------:R-:W-:Y:S02]  /*0430*/  UISETP.GE.U32.AND UP0, UPT, UR7, 0x8, UPT ;  /* 0x000000080700788c */ /* 0x000fe4000bf06070 */
[----:B------:R-:W-:-:S04]  /*0440*/  ULOP3.LUT UR6, UR5, 0x7, URZ, 0xc0, !UPT ;  /* 0x0000000705067892 */ /* 0x000fc8000f8ec0ff */
[----:B------:R-:W-:-:S03]  /*0450*/  UISETP.NE.AND UP1, UPT, UR6, URZ, UPT ;  /* 0x000000ff0600728c */ /* 0x000fc6000bf25270 */
[----:B------:R-:W-:Y:S08]  /*0460*/  BRA.U !UP0, `(.L_x_43) ;  /* 0x0000000108547547 */ /* 0x000ff0000b800000 */
[----:B------:R-:W0:Y:S01]  /*0470*/  LDC.64 R8, c[0x0][0x388] ;  /* 0x0000e200ff087b82 */ /* 0x000e220000000a00 */
[----:B------:R-:W1:Y:S01]  /*0480*/  LDCU.64 UR10, c[0x0][0x388] ;  /* 0x00007100ff0a77ac */ /* 0x000e620008000a00 */
[C---:B------:R-:W-:Y:S02]  /*0490*/  IADD3 R10, P0, PT, R6.reuse, UR4, RZ ;  /* 0x00000004060a7c10 */ /* 0x040fe4000ff1e0ff */
[----:B------:R-:W-:Y:S02]  /*04a0*/  IADD3 R5, PT, PT, R6, UR4, RZ ;  /* 0x0000000406057c10 */ /* 0x000fe4000fffe0ff */
[----:B------:R-:W-:Y:S02]  /*04b0*/  IADD3.X R11, PT, PT, RZ, RZ, RZ, P0, !PT ;  /* 0x000000ffff0b7210 */ /* 0x000fe400007fe4ff */
[----:B-1----:R-:W-:Y:S01]  /*04c0*/  LEA R4, P0, R10, UR10, 0x2 ;  /* 0x0000000a0a047c11 */ /* 0x002fe2000f8010ff */
[----:B0-----:R-:W-:-:S03]  /*04d0*/  IMAD.WIDE.U32 R8, R5, 0x4, R8 ;  /* 0x0000000405087825 */ /* 0x001fc600078e0008 */
[----:B------:R-:W-:-:S03]  /*04e0*/  LEA.HI.X R5, R10, UR11, R11, 0x2, P0 ;  /* 0x0000000b0a057c11 */ /* 0x000fc600080f140b */
[----:B------:R-:W2:Y:S04]  /*04f0*/  LDG.E R9, desc[UR8][R8.64] ;  /* 0x0000000808097981 */ /* 0x000ea8000c1e1900 */
[----:B------:R-:W2:Y:S04]  /*0500*/  LDG.E R10, desc[UR8][R4.64+0x4] ;  /* 0x00000408040a7981 */ /* 0x000ea8000c1e1900 */
[----:B------:R-:W3:Y:S04]  /*0510*/  LDG.E R11, desc[UR8][R4.64+0x8] ;  /* 0x00000808040b7981 */ /* 0x000ee8000c1e1900 */
[----:B------:R-:W3:Y:S04]  /*0520*/  LDG.E R12, desc[UR8][R4.64+0xc] ;  /* 0x00000c08040c7981 */ /* 0x000ee8000c1e1900 */
[----:B------:R-:W4:Y:S04]  /*0530*/  LDG.E R13, desc[UR8][R4.64+0x10] ;  /* 0x00001008040d7981 */ /* 0x000f28000c1e1900 */
[----:B------:R-:W4:Y:S04]  /*0540*/  LDG.E R14, desc[UR8][R4.64+0x14] ;  /* 0x00001408040e7981 */ /* 0x000f28000c1e1900 */
[----:B------:R-:W4:Y:S04]  /*0550*/  LDG.E R15, desc[UR8][R4.64+0x18] ;  /* 0x00001808040f7981 */ /* 0x000f28000c1e1900 */
[----:B------:R-:W4:Y:S01]  /*0560*/  LDG.E R16, desc[UR8][R4.64+0x1c] ;  /* 0x00001c0804107981 */ /* 0x000f22000c1e1900 */
[----:B------:R-:W-:Y:S01]  /*0570*/  UIADD3 UR4, UPT, UPT, UR4, 0x8, URZ ;  /* 0x0000000804047890 */ /* 0x000fe2000fffe0ff */
[----:B--2--5:R-:W-:-:S04]  /*0580*/  FMNMX3 R10, R0, R9, R10, !PT ;  /* 0x00000009000a7276 */ /* 0x024fc8000780000a */
[----:B---3--:R-:W-:-:S04]  /*0590*/  FMNMX3 R10, R10, R11, R12, !PT ;  /* 0x0000000b0a0a7276 */ /* 0x008fc8000780000c */
[----:B----4-:R-:W-:-:S04]  /*05a0*/  FMNMX3 R10, R10, R13, R14, !PT ;  /* 0x0000000d0a0a7276 */ /* 0x010fc8000780000e */
[----:B------:R-:W-:-:S07]  /*05b0*/  FMNMX3 R0, R10, R15, R16, !PT ;  /* 0x0000000f0a007276 */ /* 0x000fce0007800010 */
.L_x_43:
        /* <DEDUP_REMOVED lines=16> */
[----:B------:R-:W3:Y:S01]  /*06c0*/  LDG.E R12, desc[UR8][R8.64+0xc] ;  /* 0x00000c08080c7981 */ /* 0x000ee2000c1e1900 */
[----:B------:R-:W-:Y:S01]  /*06d0*/  UIADD3 UR4, UPT, UPT, UR4, 0x4, URZ ;  /* 0x0000000404047890 */ /* 0x000fe2000fffe0ff */
[----:B--2--5:R-:W-:-:S04]  /*06e0*/  FMNMX3 R0, R0, R5, R10, !PT ;  /* 0x0000000500007276 */ /* 0x024fc8000780000a */
[----:B---3--:R-:W-:-:S07]  /*06f0*/  FMNMX3 R0, R0, R11, R12, !PT ;  /* 0x0000000b00007276 */ /* 0x008fce000780000c */
.L_x_44:
[----:B------:R-:W-:Y:S05]  /*0700*/  BRA.U !UP1, `(.L_x_40) ;  /* 0x0000000109347547 */ /* 0x000fea000b800000 */
[----:B------:R-:W0:Y:S01]  /*0710*/  LDC.64 R4, c[0x0][0x388] ;  /* 0x0000e200ff047b82 */ /* 0x000e220000000a00 */
[----:B------:R-:W-:Y:S01]  /*0720*/  IADD3 R9, PT, PT, R6, UR4, RZ ;  /* 0x0000000406097c10 */ /* 0x000fe2000fffe0ff */
[----:B------:R-:W-:-:S04]  /*0730*/  UIADD3 UR5, UPT, UPT, -UR5, URZ, URZ ;  /* 0x000000ff05057290 */ /* 0x000fc8000fffe1ff */
[----:B0-----:R-:W-:-:S05]  /*0740*/  IMAD.WIDE.U32 R4, R9, 0x4, R4 ;  /* 0x0000000409047825 */ /* 0x001fca00078e0004 */
[----:B------:R-:W-:-:S07]  /*0750*/  MOV R9, R5 ;  /* 0x0000000500097202 */ /* 0x000fce0000000f00 */
.L_x_45:
[----:B------:R-:W-:-:S06]  /*0760*/  MOV R5, R9 ;  /* 0x0000000900057202 */ /* 0x000fcc0000000f00 */
[----:B------:R0:W2:Y:S01]  /*0770*/  LDG.E R5, desc[UR8][R4.64] ;  /* 0x0000000804057981 */ /* 0x0000a2000c1e1900 */
[----:B------:R-:W-:-:S04]  /*0780*/  UIADD3 UR5, UPT, UPT, UR5, 0x1, URZ ;  /* 0x0000000105057890 */ /* 0x000fc8000fffe0ff */
[----:B------:R-:W-:Y:S01]  /*0790*/  UISETP.NE.AND UP0, UPT, UR5, URZ, UPT ;  /* 0x000000ff0500728c */ /* 0x000fe2000bf05270 */
[----:B0-----:R-:W-:-:S04]  /*07a0*/  IADD3 R4, P0, PT, R4, 0x4, RZ ;  /* 0x0000000404047810 */ /* 0x001fc80007f1e0ff */
[----:B------:R-:W-:Y:S02]  /*07b0*/  IADD3.X R9, PT, PT, RZ, R9, RZ, P0, !PT ;  /* 0x00000009ff097210 */ /* 0x000fe400007fe4ff */
[----:B--2--5:R-:W-:Y:S02]  /*07c0*/  FMNMX R0, R5, R0, !PT ;  /* 0x0000000005007209 */ /* 0x024fe40007800000 */
[----:B------:R-:W-:Y:S05]  /*07d0*/  BRA.U UP0, `(.L_x_45) ;  /* 0xfffffffd00e07547 */ /* 0x000fea000b83ffff */
.L_x_40:
[----:B------:R-:W0:Y:S01]  /*07e0*/  LDCU UR5, c[0x0][0x380] ;  /* 0x00007000ff0577ac */ /* 0x000e220008000800 */
[----:B------:R-:W-:Y:S01]  /*07f0*/  HFMA2 R17, -RZ, RZ, 0, 0 ;  /* 0x00000000ff117431 */ /* 0x000fe200000001ff */
[----:B0-----:R-:W-:-:S09]  /*0800*/  UISETP.GE.AND UP0, UPT, UR5, 0x1, UPT ;  /* 0x000000010500788c */ /* 0x001fd2000bf06270 */
[----:B------:R-:W-:Y:S05]  /*0810*/  BRA.U !UP0, `(.L_x_46) ;  /* 0x0000000d08407547 */ /* 0x000fea000b800000 */
[----:B------:R-:W-:Y:S01]  /*0820*/  UISETP.GE.U32.AND UP1, UPT, UR5, 0x8, UPT ;  /* 0x000000080500788c */ /* 0x000fe2000bf26070 */
[----:B------:R-:W-:Y:S01]  /*0830*/  MOV R17, RZ ;  /* 0x000000ff00117202 */ /* 0x000fe20000000f00 */
[----:B------:R-:W-:Y:S01]  /*0840*/  ULOP3.LUT UR6, UR5, 0x7, URZ, 0xc0, !UPT ;  /* 0x0000000705067892 */ /* 0x000fe2000f8ec0ff */
[----:B------:R-:W-:-:S03]  /*0850*/  UMOV UR4, URZ ;  /* 0x000000ff00047c82 */ /* 0x000fc60008000000 */
[----:B------:R-:W-:-:S03]  /*0860*/  UISETP.NE.AND UP0, UPT, UR6, URZ, UPT ;  /* 0x000000ff0600728c */ /* 0x000fc6000bf05270 */
[----:B------:R-:W-:Y:S08]  /*0870*/  BRA.U !UP1, `(.L_x_47) ;  /* 0x0000000509787547 */ /* 0x000ff0000b800000 */
[----:B------:R-:W0:Y:S01]  /*0880*/  LDC.64 R4, c[0x0][0x388] ;  /* 0x0000e200ff047b82 */ /* 0x000e220000000a00 */
[----:B------:R-:W-:Y:S01]  /*0890*/  ULOP3.LUT UR4, UR5, 0x7ffffff8, URZ, 0xc0, !UPT ;  /* 0x7ffffff805047892 */ /* 0x000fe2000f8ec0ff */
[----:B------:R-:W-:-:S03]  /*08a0*/  MOV R17, RZ ;  /* 0x000000ff00117202 */ /* 0x000fc60000000f00 */
[----:B------:R-:W-:Y:S01]  /*08b0*/  UIADD3 UR7, UPT, UPT, -UR4, URZ, URZ ;  /* 0x000000ff04077290 */ /* 0x000fe2000fffe1ff */
[----:B0-----:R-:W-:-:S03]  /*08c0*/  IMAD.WIDE.U32 R4, R6, 0x4, R4 ;  /* 0x0000000406047825 */ /* 0x001fc600078e0004 */
[----:B------:R-:W-:-:S04]  /*08d0*/  IADD3 R4, P0, PT, R4, 0x10, RZ ;  /* 0x0000001004047810 */ /* 0x000fc80007f1e0ff */
[----:B------:R-:W-:-:S09]  /*08e0*/  IADD3.X R5, PT, PT, RZ, R5, RZ, P0, !PT ;  /* 0x00000005ff057210 */ /* 0x000fd200007fe4ff */
.L_x_48:
[----:B------:R-:W2:Y:S04]  /*08f0*/  LDG.E R9, desc[UR8][R4.64+-0x10] ;  /* 0xfffff00804097981 */ /* 0x000ea8000c1e1900 */
[----:B------:R-:W3:Y:S04]  /*0900*/  LDG.E R25, desc[UR8][R4.64+-0xc] ;  /* 0xfffff40804197981 */ /* 0x000ee8000c1e1900 */
[----:B------:R-:W4:Y:S04]  /*0910*/  LDG.E R27, desc[UR8][R4.64+-0x8] ;  /* 0xfffff808041b7981 */ /* 0x000f28000c1e1900 */
[----:B------:R-:W4:Y:S04]  /*0920*/  LDG.E R23, desc[UR8][R4.64+-0x4] ;  /* 0xfffffc0804177981 */ /* 0x000f28000c1e1900 */
[----:B------:R-:W4:Y:S04]  /*0930*/  LDG.E R13, desc[UR8][R4.64] ;  /* 0x00000008040d7981 */ /* 0x000f28000c1e1900 */
[----:B------:R-:W4:Y:S04]  /*0940*/  LDG.E R19, desc[UR8][R4.64+0x4] ;  /* 0x0000040804137981 */ /* 0x000f28000c1e1900 */
[----:B------:R-:W4:Y:S04]  /*0950*/  LDG.E R15, desc[UR8][R4.64+0x8] ;  /* 0x00000808040f7981 */ /* 0x000f28000c1e1900 */
[----:B------:R0:W4:Y:S01]  /*0960*/  LDG.E R11, desc[UR8][R4.64+0xc] ;  /* 0x00000c08040b7981 */ /* 0x000122000c1e1900 */
[----:B------:R-:W-:Y:S01]  /*0970*/  HFMA2 R10, -RZ, RZ, 0.96630859375, -0.0022525787353515625 ;  /* 0x3bbb989dff0a7431 */ /* 0x000fe200000001ff */
[----:B------:R-:W-:Y:S01]  /*0980*/  MOV R8, 0x437c0000 ;  /* 0x437c000000087802 */ /* 0x000fe20000000f00 */
[----:B------:R-:W-:-:S04]  /*0990*/  UIADD3 UR7, UPT, UPT, UR7, 0x8, URZ ;  /* 0x0000000807077890 */ /* 0x000fc8000fffe0ff */
[----:B------:R-:W-:Y:S01]  /*09a0*/  UISETP.NE.AND UP1, UPT, UR7, URZ, UPT ;  /* 0x000000ff0700728c */ /* 0x000fe2000bf25270 */
[----:B0-----:R-:W-:-:S04]  /*09b0*/  IADD3 R4, P0, PT, R4, 0x20, RZ ;  /* 0x0000002004047810 */ /* 0x001fc80007f1e0ff */
[----:B------:R-:W-:Y:S01]  /*09c0*/  IADD3.X R5, PT, PT, RZ, R5, RZ, P0, !PT ;  /* 0x00000005ff057210 */ /* 0x000fe200007fe4ff */
[----:B--2--5:R-:W-:-:S04]  /*09d0*/  FADD R9, R9, -R0 ;  /* 0x8000000009097221 */ /* 0x024fc80000000000 */
[----:B------:R-:W-:Y:S01]  /*09e0*/  FFMA.SAT R21, R9, R10, 0.5 ;  /* 0x3f00000009157423 */ /* 0x000fe2000000200a */
[----:B---3--:R-:W-:-:S03]  /*09f0*/  FADD R25, R25, -R0 ;  /* 0x8000000019197221 */ /* 0x008fc60000000000 */
[----:B------:R-:W-:Y:S01]  /*0a00*/  FFMA.RM R14, R21, R8, 12582913 ;  /* 0x4b400001150e7423 */ /* 0x000fe20000004008 */
[----:B------:R-:W-:-:S03]  /*0a10*/  FFMA.SAT R21, R25, R10, 0.5 ;  /* 0x3f00000019157423 */ /* 0x000fc6000000200a */
[----:B------:R-:W-:Y:S01]  /*0a20*/  FADD R12, R14, -12583039 ;  /* 0xcb40007f0e0c7421 */ /* 0x000fe20000000000 */
[----:B----4-:R-:W-:-:S03]  /*0a30*/  FADD R23, R23, -R0 ;  /* 0x8000000017177221 */ /* 0x010fc60000000000 */
[----:B------:R-:W-:-:S04]  /*0a40*/  FFMA R12, R9, 1.4426950216293334961, -R12 ;  /* 0x3fb8aa3b090c7823 */ /* 0x000fc8000000080c */
[----:B------:R-:W-:Y:S01]  /*0a50*/  FFMA R16, R9, 1.925963033500011079e-08, R12 ;  /* 0x32a5706009107823 */ /* 0x000fe2000000000c */
[----:B------:R-:W-:Y:S01]  /*0a60*/  FFMA.RM R9, R21, R8, 12582913 ;  /* 0x4b40000115097423 */ /* 0x000fe20000004008 */
[----:B------:R-:W-:-:S03]  /*0a70*/  FADD R21, R27, -R0 ;  /* 0x800000001b157221 */ /* 0x000fc60000000000 */
[----:B------:R-:W-:Y:S01]  /*0a80*/  FADD R12, R9, -12583039 ;  /* 0xcb40007f090c7421 */ /* 0x000fe20000000000 */
[----:B------:R-:W0:Y:S01]  /*0a90*/  MUFU.EX2 R16, R16 ;  /* 0x0000001000107308 */ /* 0x000e220000000800 */
[----:B------:R-:W-:Y:S02]  /*0aa0*/  FFMA.SAT R27, R21, R10, 0.5 ;  /* 0x3f000000151b7423 */ /* 0x000fe4000000200a */
[----:B------:R-:W-:Y:S02]  /*0ab0*/  FFMA R18, R25, 1.4426950216293334961, -R12 ;  /* 0x3fb8aa3b19127823 */ /* 0x000fe4000000080c */
[----:B------:R-:W-:Y:S01]  /*0ac0*/  FFMA.RM R12, R27, R8, 12582913 ;  /* 0x4b4000011b0c7423 */ /* 0x000fe20000004008 */
[----:B------:R-:W-:Y:S01]  /*0ad0*/  FFMA.SAT R27, R23, R10, 0.5 ;  /* 0x3f000000171b7423 */ /* 0x000fe2000000200a */
[----:B------:R-:W-:Y:S01]  /*0ae0*/  FFMA R20, R25, 1.925963033500011079e-08, R18 ;  /* 0x32a5706019147823 */ /* 0x000fe20000000012 */
[--C-:B------:R-:W-:Y:S01]  /*0af0*/  FADD R25, R13, -R0.reuse ;  /* 0x800000000d197221 */ /* 0x100fe20000000000 */
[----:B------:R-:W-:Y:S01]  /*0b00*/  SHF.L.U32 R18, R14, 0x17, RZ ;  /* 0x000000170e127819 */ /* 0x000fe200000006ff */
[----:B------:R-:W-:Y:S01]  /*0b10*/  FADD R22, R12, -12583039 ;  /* 0xcb40007f0c167421 */ /* 0x000fe20000000000 */
[----:B------:R-:W-:Y:S01]  /*0b20*/  FFMA.RM R13, R27, R8, 12582913 ;  /* 0x4b4000011b0d7423 */ /* 0x000fe20000004008 */
[----:B------:R-:W-:Y:S01]  /*0b30*/  FFMA.SAT R29, R25, R10, 0.5 ;  /* 0x3f000000191d7423 */ /* 0x000fe2000000200a */
[----:B------:R-:W-:Y:S01]  /*0b40*/  FADD R27, R19, -R0 ;  /* 0x80000000131b7221 */ /* 0x000fe20000000000 */
[----:B------:R-:W-:Y:S01]  /*0b50*/  FFMA R22, R21, 1.4426950216293334961, -R22 ;  /* 0x3fb8aa3b15167823 */ /* 0x000fe20000000816 */
[----:B------:R-:W-:Y:S01]  /*0b60*/  FADD R24, R13, -12583039 ;  /* 0xcb40007f0d187421 */ /* 0x000fe20000000000 */
[----:B------:R1:W2:Y:S01]  /*0b70*/  MUFU.EX2 R14, R20 ;  /* 0x00000014000e7308 */ /* 0x0002a20000000800 */
[----:B0-----:R-:W-:Y:S01]  /*0b80*/  FFMA R17, R18, R16, R17 ;  /* 0x0000001012117223 */ /* 0x001fe20000000011 */
[----:B------:R-:W-:Y:S01]  /*0b90*/  FFMA.RM R16, R29, R8, 12582913 ;  /* 0x4b4000011d107423 */ /* 0x000fe20000004008 */
[----:B------:R-:W-:Y:S01]  /*0ba0*/  FFMA R18, R21, 1.925963033500011079e-08, R22 ;  /* 0x32a5706015127823 */ /* 0x000fe20000000016 */
[----:B------:R-:W-:Y:S01]  /*0bb0*/  FFMA R24, R23, 1.4426950216293334961, -R24 ;  /* 0x3fb8aa3b17187823 */ /* 0x000fe20000000818 */
[----:B------:R-:W-:Y:S01]  /*0bc0*/  FFMA.SAT R19, R27, R10, 0.5 ;  /* 0x3f0000001b137423 */ /* 0x000fe2000000200a */
[----:B------:R-:W-:Y:S01]  /*0bd0*/  FADD R22, R16, -12583039 ;  /* 0xcb40007f10167421 */ /* 0x000fe20000000000 */
[----:B------:R-:W-:Y:S01]  /*0be0*/  FADD R21, R11, -R0 ;  /* 0x800000000b157221 */ /* 0x000fe20000000000 */
[----:B------:R-:W-:Y:S01]  /*0bf0*/  FFMA R24, R23, 1.925963033500011079e-08, R24 ;  /* 0x32a5706017187823 */ /* 0x000fe20000000018 */
[----:B------:R-:W-:Y:S01]  /*0c00*/  FADD R23, R15, -R0 ;  /* 0x800000000f177221 */ /* 0x000fe20000000000 */
[----:B------:R-:W-:Y:S01]  /*0c10*/  FFMA R22, R25, 1.4426950216293334961, -R22 ;  /* 0x3fb8aa3b19167823 */ /* 0x000fe20000000816 */
[----:B------:R-:W-:Y:S01]  /*0c20*/  FFMA.RM R19, R19, R8, 12582913 ;  /* 0x4b40000113137423 */ /* 0x000fe20000004008 */
[----:B------:R-:W0:Y:S01]  /*0c30*/  MUFU.EX2 R18, R18 ;  /* 0x0000001200127308 */ /* 0x000e220000000800 */
[----:B------:R-:W-:Y:S01]  /*0c40*/  SHF.L.U32 R12, R12, 0x17, RZ ;  /* 0x000000170c0c7819 */ /* 0x000fe200000006ff */
[----:B-1----:R-:W-:Y:S01]  /*0c50*/  FFMA R20, R25, 1.925963033500011079e-08, R22 ;  /* 0x32a5706019147823 */ /* 0x002fe20000000016 */
[----:B------:R-:W-:Y:S01]  /*0c60*/  FFMA.SAT R25, R23, R10, 0.5 ;  /* 0x3f00000017197423 */ /* 0x000fe2000000200a */
[----:B------:R-:W-:Y:S01]  /*0c70*/  FADD R26, R19, -12583039 ;  /* 0xcb40007f131a7421 */ /* 0x000fe20000000000 */
[----:B------:R-:W-:-:S02]  /*0c80*/  SHF.L.U32 R22, R9, 0x17, RZ ;  /* 0x0000001709167819 */ /* 0x000fc400000006ff */
[----:B------:R-:W-:Y:S01]  /*0c90*/  FFMA.RM R11, R25, R8, 12582913 ;  /* 0x4b400001190b7423 */ /* 0x000fe20000004008 */
[----:B------:R-:W-:Y:S01]  /*0ca0*/  FFMA.SAT R25, R21, R10, 0.5 ;  /* 0x3f00000015197423 */ /* 0x000fe2000000200a */
[----:B------:R1:W3:Y:S01]  /*0cb0*/  MUFU.EX2 R15, R24 ;  /* 0x00000018000f7308 */ /* 0x0002e20000000800 */
[----:B------:R-:W-:Y:S01]  /*0cc0*/  FFMA R26, R27, 1.4426950216293334961, -R26 ;  /* 0x3fb8aa3b1b1a7823 */ /* 0x000fe2000000081a */
[----:B------:R-:W-:Y:S01]  /*0cd0*/  FADD R10, R11, -12583039 ;  /* 0xcb40007f0b0a7421 */ /* 0x000fe20000000000 */
[----:B------:R-:W-:Y:S01]  /*0ce0*/  FFMA.RM R8, R25, R8, 12582913 ;  /* 0x4b40000119087423 */ /* 0x000fe20000004008 */
[----:B--2---:R-:W-:Y:S01]  /*0cf0*/  FFMA R17, R22, R14, R17 ;  /* 0x0000000e16117223 */ /* 0x004fe20000000011 */
[----:B------:R-:W-:Y:S01]  /*0d00*/  FFMA R26, R27, 1.925963033500011079e-08, R26 ;  /* 0x32a570601b1a7823 */ /* 0x000fe2000000001a */
[----:B------:R-:W-:Y:S01]  /*0d10*/  SHF.L.U32 R13, R13, 0x17, RZ ;  /* 0x000000170d0d7819 */ /* 0x000fe200000006ff */
[----:B------:R-:W-:Y:S01]  /*0d20*/  FADD R28, R8, -12583039 ;  /* 0xcb40007f081c7421 */ /* 0x000fe20000000000 */
[----:B------:R-:W2:Y:S01]  /*0d30*/  MUFU.EX2 R20, R20 ;  /* 0x0000001400147308 */ /* 0x000ea20000000800 */
[----:B-1----:R-:W-:Y:S01]  /*0d40*/  FFMA R24, R23, 1.4426950216293334961, -R10 ;  /* 0x3fb8aa3b17187823 */ /* 0x002fe2000000080a */
[----:B0-----:R-:W-:Y:S01]  /*0d50*/  FFMA R12, R12, R18, R17 ;  /* 0x000000120c0c7223 */ /* 0x001fe20000000011 */
[----:B------:R-:W-:Y:S01]  /*0d60*/  FFMA R28, R21, 1.4426950216293334961, -R28 ;  /* 0x3fb8aa3b151c7823 */ /* 0x000fe2000000081c */
[----:B------:R-:W-:Y:S01]  /*0d70*/  SHF.L.U32 R16, R16, 0x17, RZ ;  /* 0x0000001710107819 */ /* 0x000fe200000006ff */
[----:B------:R-:W-:Y:S01]  /*0d80*/  FFMA R9, R23, 1.925963033500011079e-08, R24 ;  /* 0x32a5706017097823 */ /* 0x000fe20000000018 */
[----:B------:R-:W-:Y:S01]  /*0d90*/  SHF.L.U32 R11, R11, 0x17, RZ ;  /* 0x000000170b0b7819 */ /* 0x000fe200000006ff */
[----:B------:R-:W-:Y:S01]  /*0da0*/  FFMA R28, R21, 1.925963033500011079e-08, R28 ;  /* 0x32a57060151c7823 */ /* 0x000fe2000000001c */
[----:B------:R-:W0:Y:S01]  /*0db0*/  MUFU.EX2 R10, R26 ;  /* 0x0000001a000a7308 */ /* 0x000e220000000800 */
[----:B---3--:R-:W-:Y:S01]  /*0dc0*/  FFMA R13, R13, R15, R12 ;  /* 0x0000000f0d0d7223 */ /* 0x008fe2000000000c */
[----:B------:R-:W-:-:S02]  /*0dd0*/  SHF.L.U32 R12, R19, 0x17, RZ ;  /* 0x00000017130c7819 */ /* 0x000fc400000006ff */
[----:B------:R-:W-:-:S04]  /*0de0*/  SHF.L.U32 R8, R8, 0x17, RZ ;  /* 0x0000001708087819 */ /* 0x000fc800000006ff */
[----:B------:R-:W1:Y:S01]  /*0df0*/  MUFU.EX2 R9, R9 ;  /* 0x0000000900097308 */ /* 0x000e620000000800 */
[----:B--2---:R-:W-:-:S07]  /*0e00*/  FFMA R13, R16, R20, R13 ;  /* 0x00000014100d7223 */ /* 0x004fce000000000d */
[----:B------:R-:W2:Y:S01]  /*0e10*/  MUFU.EX2 R28, R28 ;  /* 0x0000001c001c7308 */ /* 0x000ea20000000800 */
[----:B0-----:R-:W-:-:S04]  /*0e20*/  FFMA R10, R12, R10, R13 ;  /* 0x0000000a0c0a7223 */ /* 0x001fc8000000000d */
[----:B-1----:R-:W-:-:S04]  /*0e30*/  FFMA R9, R11, R9, R10 ;  /* 0x000000090b097223 */ /* 0x002fc8000000000a */
[----:B--2---:R-:W-:Y:S01]  /*0e40*/  FFMA R17, R8, R28, R9 ;  /* 0x0000001c08117223 */ /* 0x004fe20000000009 */
[----:B------:R-:W-:Y:S06]  /*0e50*/  BRA.U UP1, `(.L_x_48) ;  /* 0xfffffff901a47547 */ /* 0x000fec000b83ffff */
.L_x_47:
[----:B------:R-:W-:Y:S05]  /*0e60*/  BRA.U !UP0, `(.L_x_46) ;  /* 0x0000000508ac7547 */ /* 0x000fea000b800000 */
[----:B------:R-:W-:Y:S02]  /*0e70*/  UISETP.GE.U32.AND UP0, UPT, UR6, 0x4, UPT ;  /* 0x000000040600788c */ /* 0x000fe4000bf06070 */
[----:B------:R-:W-:-:S04]  /*0e80*/  ULOP3.LUT UR7, UR5, 0x3, URZ, 0xc0, !UPT ;  /* 0x0000000305077892 */ /* 0x000fc8000f8ec0ff */
[----:B------:R-:W-:-:S03]  /*0e90*/  UISETP.NE.AND UP1, UPT, UR7, URZ, UPT ;  /* 0x000000ff0700728c */ /* 0x000fc6000bf25270 */
[----:B------:R-:W-:Y:S08]  /*0ea0*/  BRA.U !UP0, `(.L_x_49) ;  /* 0x0000000108cc7547 */ /* 0x000ff0000b800000 */
[----:B------:R-:W0:Y:S01]  /*0eb0*/  LDC.64 R8, c[0x0][0x388] ;  /* 0x0000e200ff087b82 */ /* 0x000e220000000a00 */
[----:B------:R-:W1:Y:S01]  /*0ec0*/  LDCU.64 UR10, c[0x0][0x388] ;  /* 0x00007100ff0a77ac */ /* 0x000e620008000a00 */
[C---:B------:R-:W-:Y:S02]  /*0ed0*/  IADD3 R5, PT, PT, R6.reuse, UR4, RZ ;  /* 0x0000000406057c10 */ /* 0x040fe4000fffe0ff */
[----:B------:R-:W-:-:S03]  /*0ee0*/  IADD3 R4, P0, PT, R6, UR4, RZ ;  /* 0x0000000406047c10 */ /* 0x000fc6000ff1e0ff */
[----:B0-----:R-:W-:Y:S01]  /*0ef0*/  IMAD.WIDE.U32 R8, R5, 0x4, R8 ;  /* 0x0000000405087825 */ /* 0x001fe200078e0008 */
[----:B------:R-:W-:Y:S02]  /*0f00*/  IADD3.X R5, PT, PT, RZ, RZ, RZ, P0, !PT ;  /* 0x000000ffff057210 */ /* 0x000fe400007fe4ff */
[----:B-1----:R-:W-:-:S03]  /*0f10*/  LEA R12, P0, R4, UR10, 0x2 ;  /* 0x0000000a040c7c11 */ /* 0x002fc6000f8010ff */
[----:B------:R-:W2:Y:S01]  /*0f20*/  LDG.E R9, desc[UR8][R8.64] ;  /* 0x0000000808097981 */ /* 0x000ea2000c1e1900 */
[----:B------:R-:W-:-:S05]  /*0f30*/  LEA.HI.X R13, R4, UR11, R5, 0x2, P0 ;  /* 0x0000000b040d7c11 */ /* 0x000fca00080f1405 */
[----:B------:R-:W3:Y:S04]  /*0f40*/  LDG.E R5, desc[UR8][R12.64+0x4] ;  /* 0x000004080c057981 */ /* 0x000ee8000c1e1900 */
[----:B------:R-:W4:Y:S04]  /*0f50*/  LDG.E R15, desc[UR8][R12.64+0x8] ;  /* 0x000008080c0f7981 */ /* 0x000f28000c1e1900 */
[----:B------:R-:W4:Y:S01]  /*0f60*/  LDG.E R19, desc[UR8][R12.64+0xc] ;  /* 0x00000c080c137981 */ /* 0x000f22000c1e1900 */
[----:B------:R-:W-:Y:S01]  /*0f70*/  HFMA2 R21, -RZ, RZ, 0.96630859375, -0.0022525787353515625 ;  /* 0x3bbb989dff157431 */ /* 0x000fe200000001ff */
[----:B------:R-:W-:Y:S01]  /*0f80*/  MOV R11, 0x437c0000 ;  /* 0x437c0000000b7802 */ /* 0x000fe20000000f00 */
[----:B------:R-:W-:Y:S01]  /*0f90*/  UIADD3 UR4, UPT, UPT, UR4, 0x4, URZ ;  /* 0x0000000404047890 */ /* 0x000fe2000fffe0ff */
[----:B--2--5:R-:W-:-:S04]  /*0fa0*/  FADD R10, R9, -R0 ;  /* 0x80000000090a7221 */ /* 0x024fc80000000000 */
[----:B------:R-:W-:Y:S01]  /*0fb0*/  FFMA.SAT R4, R10, R21, 0.5 ;  /* 0x3f0000000a047423 */ /* 0x000fe20000002015 */
[----:B---3--:R-:W-:-:S03]  /*0fc0*/  FADD R14, R5, -R0 ;  /* 0x80000000050e7221 */ /* 0x008fc60000000000 */
[----:B------:R-:W-:Y:S01]  /*0fd0*/  FFMA.RM R4, R4, R11, 12582913 ;  /* 0x4b40000104047423 */ /* 0x000fe2000000400b */
[-C--:B------:R-:W-:Y:S01]  /*0fe0*/  FFMA.SAT R16, R14, R21.reuse, 0.5 ;  /* 0x3f0000000e107423 */ /* 0x080fe20000002015 */
[--C-:B----4-:R-:W-:Y:S02]  /*0ff0*/  FADD R8, R15, -R0.reuse ;  /* 0x800000000f087221 */ /* 0x110fe40000000000 */
[C---:B------:R-:W-:Y:S01]  /*1000*/  FADD R5, R4.reuse, -12583039 ;  /* 0xcb40007f04057421 */ /* 0x040fe20000000000 */
[----:B------:R-:W-:Y:S01]  /*1010*/  SHF.L.U32 R4, R4, 0x17, RZ ;  /* 0x0000001704047819 */ /* 0x000fe200000006ff */
[----:B------:R-:W-:Y:S01]  /*1020*/  FADD R19, R19, -R0 ;  /* 0x8000000013137221 */ /* 0x000fe20000000000 */
[----:B------:R-:W-:Y:S01]  /*1030*/  FFMA.SAT R12, R8, R21, 0.5 ;  /* 0x3f000000080c7423 */ /* 0x000fe20000002015 */
[----:B------:R-:W-:Y:S01]  /*1040*/  FFMA R9, R10, 1.4426950216293334961, -R5 ;  /* 0x3fb8aa3b0a097823 */ /* 0x000fe20000000805 */
[----:B------:R-:W-:-:S03]  /*1050*/  FFMA.RM R5, R16, R11, 12582913 ;  /* 0x4b40000110057423 */ /* 0x000fc6000000400b */
[----:B------:R-:W-:Y:S01]  /*1060*/  FFMA R10, R10, 1.925963033500011079e-08, R9 ;  /* 0x32a570600a0a7823 */ /* 0x000fe20000000009 */
[----:B------:R-:W-:Y:S01]  /*1070*/  FADD R13, R5, -12583039 ;  /* 0xcb40007f050d7421 */ /* 0x000fe20000000000 */
[----:B------:R-:W-:Y:S01]  /*1080*/  FFMA.RM R9, R12, R11, 12582913 ;  /* 0x4b4000010c097423 */ /* 0x000fe2000000400b */
[----:B------:R-:W-:Y:S01]  /*1090*/  FFMA.SAT R12, R19, R21, 0.5 ;  /* 0x3f000000130c7423 */ /* 0x000fe20000002015 */
[----:B------:R-:W-:Y:S01]  /*10a0*/  SHF.L.U32 R5, R5, 0x17, RZ ;  /* 0x0000001705057819 */ /* 0x000fe200000006ff */
[----:B------:R-:W-:Y:S01]  /*10b0*/  FFMA R13, R14, 1.4426950216293334961, -R13 ;  /* 0x3fb8aa3b0e0d7823 */ /* 0x000fe2000000080d */
[C---:B------:R-:W-:Y:S01]  /*10c0*/  FADD R15, R9.reuse, -12583039 ;  /* 0xcb40007f090f7421 */ /* 0x040fe20000000000 */
[----:B------:R-:W-:Y:S01]  /*10d0*/  FFMA.RM R12, R12, R11, 12582913 ;  /* 0x4b4000010c0c7423 */ /* 0x000fe2000000400b */
[----:B------:R-:W0:Y:S01]  /*10e0*/  MUFU.EX2 R10, R10 ;  /* 0x0000000a000a7308 */ /* 0x000e220000000800 */
[----:B------:R-:W-:Y:S01]  /*10f0*/  FFMA R13, R14, 1.925963033500011079e-08, R13 ;  /* 0x32a570600e0d7823 */ /* 0x000fe2000000000d */
[----:B------:R-:W-:Y:S01]  /*1100*/  FFMA R15, R8, 1.4426950216293334961, -R15 ;  /* 0x3fb8aa3b080f7823 */ /* 0x000fe2000000080f */
[----:B------:R-:W-:Y:S01]  /*1110*/  FADD R14, R12, -12583039 ;  /* 0xcb40007f0c0e7421 */ /* 0x000fe20000000000 */
[----:B------:R-:W-:-:S02]  /*1120*/  IMAD.SHL.U32 R9, R9, 0x800000, RZ ;  /* 0x0080000009097824 */ /* 0x000fc400078e00ff */
[----:B------:R-:W-:Y:S01]  /*1130*/  FFMA R15, R8, 1.925963033500011079e-08, R15 ;  /* 0x32a57060080f7823 */ /* 0x000fe2000000000f */
[C---:B------:R-:W-:Y:S01]  /*1140*/  FFMA R14, R19.reuse, 1.4426950216293334961, -R14 ;  /* 0x3fb8aa3b130e7823 */ /* 0x040fe2000000080e */
[----:B------:R-:W1:Y:S03]  /*1150*/  MUFU.EX2 R13, R13 ;  /* 0x0000000d000d7308 */ /* 0x000e660000000800 */
[----:B------:R-:W-:-:S05]  /*1160*/  FFMA R14, R19, 1.925963033500011079e-08, R14 ;  /* 0x32a57060130e7823 */ /* 0x000fca000000000e */
[----:B------:R-:W2:Y:S01]  /*1170*/  MUFU.EX2 R15, R15 ;  /* 0x0000000f000f7308 */ /* 0x000ea20000000800 */
[----:B0-----:R-:W-:Y:S01]  /*1180*/  FFMA R4, R4, R10, R17 ;  /* 0x0000000a04047223 */ /* 0x001fe20000000011 */
[----:B------:R-:W-:-:S06]  /*1190*/  SHF.L.U32 R17, R12, 0x17, RZ ;  /* 0x000000170c117819 */ /* 0x000fcc00000006ff */
[----:B------:R-:W0:Y:S01]  /*11a0*/  MUFU.EX2 R14, R14 ;  /* 0x0000000e000e7308 */ /* 0x000e220000000800 */
[----:B-1----:R-:W-:-:S04]  /*11b0*/  FFMA R4, R5, R13, R4 ;  /* 0x0000000d05047223 */ /* 0x002fc80000000004 */
[----:B--2---:R-:W-:-:S04]  /*11c0*/  FFMA R4, R9, R15, R4 ;  /* 0x0000000f09047223 */ /* 0x004fc80000000004 */
[----:B0-----:R-:W-:-:S07]  /*11d0*/  FFMA R17, R17, R14, R4 ;  /* 0x0000000e11117223 */ /* 0x001fce0000000004 */
.L_x_49:
[----:B------:R-:W-:Y:S05]  /*11e0*/  BRA.U !UP1, `(.L_x_46) ;  /* 0x0000000109cc7547 */ /* 0x000fea000b800000 */
[----:B------:R-:W-:Y:S02]  /*11f0*/  UISETP.NE.AND UP0, UPT, UR7, 0x1, UPT ;  /* 0x000000010700788c */ /* 0x000fe4000bf05270 */
[----:B------:R-:W-:-:S04]  /*1200*/  ULOP3.LUT UR5, UR5, 0x1, URZ, 0xc0, !UPT ;  /* 0x0000000105057892 */ /* 0x000fc8000f8ec0ff */
[----:B------:R-:W-:-:S03]  /*1210*/  UISETP.NE.U32.AND UP1, UPT, UR5, 0x1, UPT ;  /* 0x000000010500788c */ /* 0x000fc6000bf25070 */
        /* <DEDUP_REMOVED lines=9> */
[----:B------:R-:W-:-:S06]  /*12b0*/  LEA.HI.X R9, R10, UR7, R9, 0x2, P0 ;  /* 0x000000070a097c11 */ /* 0x000fcc00080f1409 */
[----:B------:R-:W3:Y:S01]  /*12c0*/  LDG.E R9, desc[UR8][R8.64+0x4] ;  /* 0x0000040808097981 */ /* 0x000ee2000c1e1900 */
[----:B------:R-:W-:Y:S01]  /*12d0*/  HFMA2 R11, -RZ, RZ, 0.96630859375, -0.0022525787353515625 ;  /* 0x3bbb989dff0b7431 */ /* 0x000fe200000001ff */
[----:B------:R-:W-:Y:S01]  /*12e0*/  MOV R13, 0x437c0000 ;  /* 0x437c0000000d7802 */ /* 0x000fe20000000f00 */
[----:B------:R-:W-:Y:S01]  /*12f0*/  UIADD3 UR4, UPT, UPT, UR4, 0x2, URZ ;  /* 0x0000000204047890 */ /* 0x000fe2000fffe0ff */
[----:B--2--5:R-:W-:-:S04]  /*1300*/  FADD R10, R5, -R0 ;  /* 0x80000000050a7221 */ /* 0x024fc80000000000 */
[----:B------:R-:W-:Y:S01]  /*1310*/  FFMA.SAT R12, R10, R11, 0.5 ;  /* 0x3f0000000a0c7423 */ /* 0x000fe2000000200b */
[----:B---3--:R-:W-:-:S03]  /*1320*/  FADD R14, R9, -R0 ;  /* 0x80000000090e7221 */ /* 0x008fc60000000000 */
[----:B------:R-:W-:Y:S01]  /*1330*/  FFMA.RM R12, R12, R13, 12582913 ;  /* 0x4b4000010c0c7423 */ /* 0x000fe2000000400d */
[----:B------:R-:W-:-:S03]  /*1340*/  FFMA.SAT R16, R14, R11, 0.5 ;  /* 0x3f0000000e107423 */ /* 0x000fc6000000200b */
[C---:B------:R-:W-:Y:S01]  /*1350*/  FADD R15, R12.reuse, -12583039 ;  /* 0xcb40007f0c0f7421 */ /* 0x040fe20000000000 */
[----:B------:R-:W-:Y:S01]  /*1360*/  SHF.L.U32 R12, R12, 0x17, RZ ;  /* 0x000000170c0c7819 */ /* 0x000fe200000006ff */
[----:B------:R-:W-:Y:S02]  /*1370*/  FFMA.RM R16, R16, R13, 12582913 ;  /* 0x4b40000110107423 */ /* 0x000fe4000000400d */
[----:B------:R-:W-:Y:S02]  /*1380*/  FFMA R15, R10, 1.4426950216293334961, -R15 ;  /* 0x3fb8aa3b0a0f7823 */ /* 0x000fe4000000080f */
[----:B------:R-:W-:Y:S02]  /*1390*/  FADD R5, R16, -12583039 ;  /* 0xcb40007f10057421 */ /* 0x000fe40000000000 */
[----:B------:R-:W-:Y:S01]  /*13a0*/  FFMA R15, R10, 1.925963033500011079e-08, R15 ;  /* 0x32a570600a0f7823 */ /* 0x000fe2000000000f */
[----:B------:R-:W-:Y:S01]  /*13b0*/  SHF.L.U32 R9, R16, 0x17, RZ ;  /* 0x0000001710097819 */ /* 0x000fe200000006ff */
[----:B------:R-:W-:-:S04]  /*13c0*/  FFMA R5, R14, 1.4426950216293334961, -R5 ;  /* 0x3fb8aa3b0e057823 */ /* 0x000fc80000000805 */
[----:B------:R-:W0:Y:S01]  /*13d0*/  MUFU.EX2 R15, R15 ;  /* 0x0000000f000f7308 */ /* 0x000e220000000800 */
[----:B------:R-:W-:-:S07]  /*13e0*/  FFMA R5, R14, 1.925963033500011079e-08, R5 ;  /* 0x32a570600e057823 */ /* 0x000fce0000000005 */
[----:B------:R-:W1:Y:S01]  /*13f0*/  MUFU.EX2 R5, R5 ;  /* 0x0000000500057308 */ /* 0x000e620000000800 */
[----:B0-----:R-:W-:-:S04]  /*1400*/  FFMA R12, R12, R15, R17 ;  /* 0x0000000f0c0c7223 */ /* 0x001fc80000000011 */
[----:B-1----:R-:W-:-:S07]  /*1410*/  FFMA R17, R9, R5, R12 ;  /* 0x0000000509117223 */ /* 0x002fce000000000c */
.L_x_50:
[----:B------:R-:W-:Y:S05]  /*1420*/  BRA.U UP1, `(.L_x_46) ;  /* 0x00000001013c7547 */ /* 0x000fea000b800000 */
[----:B------:R-:W0:Y:S01]  /*1430*/  LDC.64 R4, c[0x0][0x388] ;  /* 0x0000e200ff047b82 */ /* 0x000e220000000a00 */
[----:B------:R-:W-:-:S05]  /*1440*/  IADD3 R9, PT, PT, R6, UR4, RZ ;  /* 0x0000000406097c10 */ /* 0x000fca000fffe0ff */
[----:B0-----:R-:W-:-:S06]  /*1450*/  IMAD.WIDE.U32 R4, R9, 0x4, R4 ;  /* 0x0000000409047825 */ /* 0x001fcc00078e0004 */
[----:B------:R-:W2:Y:S01]  /*1460*/  LDG.E R5, desc[UR8][R4.64] ;  /* 0x0000000804057981 */ /* 0x000ea2000c1e1900 */
[----:B------:R-:W-:Y:S01]  /*1470*/  HFMA2 R9, -RZ, RZ, 0.96630859375, -0.0022525787353515625 ;  /* 0x3bbb989dff097431 */ /* 0x000fe200000001ff */
[----:B------:R-:W-:Y:S01]  /*1480*/  MOV R10, 0x437c0000 ;  /* 0x437c0000000a7802 */ /* 0x000fe20000000f00 */
[----:B--2--5:R-:W-:-:S04]  /*1490*/  FADD R8, R5, -R0 ;  /* 0x8000000005087221 */ /* 0x024fc80000000000 */
[----:B------:R-:W-:-:S04]  /*14a0*/  FFMA.SAT R9, R8, R9, 0.5 ;  /* 0x3f00000008097423 */ /* 0x000fc80000002009 */
[----:B------:R-:W-:-:S04]  /*14b0*/  FFMA.RM R9, R9, R10, 12582913 ;  /* 0x4b40000109097423 */ /* 0x000fc8000000400a */
[----:B------:R-:W-:-:S04]  /*14c0*/  FADD R11, R9, -12583039 ;  /* 0xcb40007f090b7421 */ /* 0x000fc80000000000 */
[----:B------:R-:W-:-:S04]  /*14d0*/  FFMA R11, R8, 1.4426950216293334961, -R11 ;  /* 0x3fb8aa3b080b7823 */ /* 0x000fc8000000080b */
[----:B------:R-:W-:Y:S01]  /*14e0*/  FFMA R11, R8, 1.925963033500011079e-08, R11 ;  /* 0x32a57060080b7823 */ /* 0x000fe2000000000b */
[----:B------:R-:W-:-:S05]  /*14f0*/  SHF.L.U32 R8, R9, 0x17, RZ ;  /* 0x0000001709087819 */ /* 0x000fca00000006ff */
[----:B------:R-:W0:Y:S02]  /*1500*/  MUFU.EX2 R11, R11 ;  /* 0x0000000b000b7308 */ /* 0x000e240000000800 */
[----:B0-----:R-:W-:-:S07]  /*1510*/  FFMA R17, R8, R11, R17 ;  /* 0x0000000b08117223 */ /* 0x001fce0000000011 */
.L_x_46:
[----:B------:R-:W-:-:S06]  /*1520*/  IMAD.WIDE R2, R7, 0x4, R2 ;  /* 0x0000000407027825 */ /* 0x000fcc00078e0202 */
[----:B------:R-:W2:Y:S01]  /*1530*/  LDG.E R3, desc[UR8][R2.64] ;  /* 0x0000000802037981 */ /* 0x000ea2000c1e1900 */
[----:B------:R-:W-:Y:S01]  /*1540*/  MOV R5, 0x3bbb989d ;  /* 0x3bbb989d00057802 */ /* 0x000fe20000000f00 */
[----:B------:R-:W0:Y:S01]  /*1550*/  MUFU.RCP R8, R17 ;  /* 0x0000001100087308 */ /* 0x000e220000001000 */
[----:B------:R-:W-:Y:S01]  /*1560*/  MOV R9, 0x437c0000 ;  /* 0x437c000000097802 */ /* 0x000fe20000000f00 */
[----:B------:R-:W-:Y:S01]  /*1570*/  BSSY.RECONVERGENT B0, `(.L_x_51) ;  /* 0x0000016000007945 */ /* 0x000fe20003800200 */
[----:B------:R-:W-:Y:S01]  /*1580*/  IADD3 R6, PT, PT, R7, R6, RZ ;  /* 0x0000000607067210 */ /* 0x000fe20007ffe0ff */
[----:B--2--5:R-:W-:Y:S01]  /*1590*/  FADD R0, R3, -R0 ;  /* 0x8000000003007221 */ /* 0x024fe20000000000 */
[----:B0-----:R-:W-:-:S03]  /*15a0*/  FFMA R3, R8, -R17, 1 ;  /* 0x3f80000008037423 */ /* 0x001fc60000000811 */
[----:B------:R-:W-:Y:S01]  /*15b0*/  FFMA.SAT R4, R0, R5, 0.5 ;  /* 0x3f00000000047423 */ /* 0x000fe20000002005 */
[----:B------:R-:W-:-:S03]  /*15c0*/  FFMA R3, R8, R3, R8 ;  /* 0x0000000308037223 */ /* 0x000fc60000000008 */
[----:B------:R-:W-:-:S04]  /*15d0*/  FFMA.RM R4, R4, R9, 12582913 ;  /* 0x4b40000104047423 */ /* 0x000fc80000004009 */
[----:B------:R-:W-:-:S04]  /*15e0*/  FADD R5, R4, -12583039 ;  /* 0xcb40007f04057421 */ /* 0x000fc80000000000 */
[----:B------:R-:W-:-:S04]  /*15f0*/  FFMA R5, R0, 1.4426950216293334961, -R5 ;  /* 0x3fb8aa3b00057823 */ /* 0x000fc80000000805 */
[----:B------:R-:W-:Y:S01]  /*1600*/  FFMA R5, R0, 1.925963033500011079e-08, R5 ;  /* 0x32a5706000057823 */ /* 0x000fe20000000005 */
[----:B------:R-:W-:-:S05]  /*1610*/  SHF.L.U32 R0, R4, 0x17, RZ ;  /* 0x0000001704007819 */ /* 0x000fca00000006ff */
[----:B------:R-:W0:Y:S02]  /*1620*/  MUFU.EX2 R5, R5 ;  /* 0x0000000500057308 */ /* 0x000e240000000800 */
[----:B0-----:R-:W-:-:S06]  /*1630*/  FMUL R0, R0, R5 ;  /* 0x0000000500007220 */ /* 0x001fcc0000400000 */
[----:B------:R-:W0:Y:S01]  /*1640*/  FCHK P0, R0, R17 ;  /* 0x0000001100007302 */ /* 0x000e220000000000 */
[----:B------:R-:W-:-:S04]  /*1650*/  FFMA R2, R0, R3, RZ ;  /* 0x0000000300027223 */ /* 0x000fc800000000ff */
[----:B------:R-:W-:-:S04]  /*1660*/  FFMA R4, R2, -R17, R0 ;  /* 0x8000001102047223 */ /* 0x000fc80000000000 */
[----:B------:R-:W-:Y:S01]  /*1670*/  FFMA R9, R3, R4, R2 ;  /* 0x0000000403097223 */ /* 0x000fe20000000002 */
[----:B0-----:R-:W-:Y:S06]  /*1680*/  @!P0 BRA `(.L_x_52) ;  /* 0x0000000000108947 */ /* 0x001fec0003800000 */
[----:B------:R-:W-:Y:S02]  /*1690*/  MOV R3, R17 ;  /* 0x0000001100037202 */ /* 0x000fe40000000f00 */
[----:B------:R-:W-:-:S07]  /*16a0*/  MOV R2, 0x16c0 ;  /* 0x000016c000027802 */ /* 0x000fce0000000f00 */
[----:B------:R-:W-:Y:S05]  /*16b0*/  CALL.REL.NOINC `($__internal_2_$__cuda_sm3x_div_rn_noftz_f32_slowpath) ;  /* 0x0000000000187944 */ /* 0x000fea0003c00000 */
[----:B------:R-:W-:-:S07]  /*16c0*/  IMAD.MOV.U32 R9, RZ, RZ, R0 ;  /* 0x000000ffff097224 */ /* 0x000fce00078e0000 */
.L_x_52:
[----:B------:R-:W-:Y:S05]  /*16d0*/  BSYNC.RECONVERGENT B0 ;  /* 0x0000000000007941 */ /* 0x000fea0003800200 */
.L_x_51:
[----:B------:R-:W0:Y:S02]  /*16e0*/  LDC.64 R2, c[0x0][0x390] ;  /* 0x0000e400ff027b82 */ /* 0x000e240000000a00 */
[----:B0-----:R-:W-:-:S05]  /*16f0*/  IMAD.WIDE R6, R6, 0x4, R2 ;  /* 0x0000000406067825 */ /* 0x001fca00078e0202 */
[----:B------:R-:W-:Y:S01]  /*1700*/  STG.E desc[UR8][R6.64], R9 ;  /* 0x0000000906007986 */ /* 0x000fe2000c101908 */
[----:B------:R-:W-:Y:S05]  /*1710*/  EXIT ;  /* 0x000000000000794d */ /* 0x000fea0003800000 */
        .weak           $__internal_2_$__cuda_sm3x_div_rn_noftz_f32_slowpath
        .type           $__internal_2_$__cuda_sm3x_div_rn_noftz_f32_slowpath,@function
        .size           $__internal_2_$__cuda_sm3x_div_rn_noftz_f32_slowpath,(.L_x_101 - $__internal_2_$__cuda_sm3x_div_rn_noftz_f32_slowpath)
$__internal_2_$__cuda_sm3x_div_rn_noftz_f32_slowpath:
[----:B------:R-:W-:Y:S01]  /*1720*/  SHF.R.U32.HI R5, RZ, 0x17, R3 ;  /* 0x00000017ff057819 */ /* 0x000fe20000011603 */
[----:B------:R-:W-:Y:S01]  /*1730*/  BSSY.RECONVERGENT B1, `(.L_x_53) ;  /* 0x0000063000017945 */ /* 0x000fe20003800200 */
[----:B------:R-:W-:Y:S02]  /*1740*/  SHF.R.U32.HI R4, RZ, 0x17, R0 ;  /* 0x00000017ff047819 */ /* 0x000fe40000011600 */
[----:B------:R-:W-:Y:S02]  /*1750*/  LOP3.LUT R12, R5, 0xff, RZ, 0xc0, !PT ;  /* 0x000000ff050c7812 */ /* 0x000fe400078ec0ff */
[----:B------:R-:W-:Y:S02]  /*1760*/  LOP3.LUT R10, R4, 0xff, RZ, 0xc0, !PT ;  /* 0x000000ff040a7812 */ /* 0x000fe400078ec0ff */
[----:B------:R-:W-:Y:S02]  /*1770*/  IADD3 R8, PT, PT, R12, -0x1, RZ ;  /* 0xffffffff0c087810 */ /* 0x000fe40007ffe0ff */
[----:B------:R-:W-:-:S02]  /*1780*/  IADD3 R7, PT, PT, R10, -0x1, RZ ;  /* 0xffffffff0a077810 */ /* 0x000fc40007ffe0ff */
[----:B------:R-:W-:Y:S02]  /*1790*/  ISETP.GT.U32.AND P0, PT, R8, 0xfd, PT ;  /* 0x000000fd0800780c */ /* 0x000fe40003f04070 */
[----:B------:R-:W-:Y:S02]  /*17a0*/  MOV R4, R0 ;  /* 0x0000000000047202 */ /* 0x000fe40000000f00 */
[----:B------:R-:W-:-:S13]  /*17b0*/  ISETP.GT.U32.OR P0, PT, R7, 0xfd, P0 ;  /* 0x000000fd0700780c */ /* 0x000fda0000704470 */
[----:B------:R-:W-:Y:S01]  /*17c0*/  @!P0 MOV R5, RZ ;  /* 0x000000ff00058202 */ /* 0x000fe20000000f00 */
[----:B------:R-:W-:Y:S06]  /*17d0*/  @!P0 BRA `(.L_x_54) ;  /* 0x00000000005c8947 */ /* 0x000fec0003800000 */
[----:B------:R-:W-:Y:S02]  /*17e0*/  FSETP.GTU.FTZ.AND P1, PT, |R3|, +INF , PT ;  /* 0x7f8000000300780b */ /* 0x000fe40003f3c200 */
[----:B------:R-:W-:-:S04]  /*17f0*/  FSETP.GTU.FTZ.AND P0, PT, |R0|, +INF , PT ;  /* 0x7f8000000000780b */ /* 0x000fc80003f1c200 */
[----:B------:R-:W-:-:S13]  /*1800*/  PLOP3.LUT P0, PT, P0, P1, PT, 0xf8, 0x8f ;  /* 0x00000000008f781c */ /* 0x000fda0000703f70 */
[----:B------:R-:W-:Y:S05]  /*1810*/  @P0 BRA `(.L_x_55) ;  /* 0x00000004004c0947 */ /* 0x000fea0003800000 */
[----:B------:R-:W-:-:S13]  /*1820*/  LOP3.LUT P0, RZ, R3, 0x7fffffff, R4, 0xc8, !PT ;  /* 0x7fffffff03ff7812 */ /* 0x000fda000780c804 */
[----:B------:R-:W-:Y:S05]  /*1830*/  @!P0 BRA `(.L_x_56) ;  /* 0x00000004003c8947 */ /* 0x000fea0003800000 */
[C---:B------:R-:W-:Y:S02]  /*1840*/  FSETP.NEU.FTZ.AND P2, PT, |R0|.reuse, +INF , PT ;  /* 0x7f8000000000780b */ /* 0x040fe40003f5d200 */
[----:B------:R-:W-:Y:S02]  /*1850*/  FSETP.NEU.FTZ.AND P1, PT, |R3|, +INF , PT ;  /* 0x7f8000000300780b */ /* 0x000fe40003f3d200 */
[----:B------:R-:W-:-:S11]  /*1860*/  FSETP.NEU.FTZ.AND P0, PT, |R0|, +INF , PT ;  /* 0x7f8000000000780b */ /* 0x000fd60003f1d200 */
[----:B------:R-:W-:Y:S05]  /*1870*/  @!P1 BRA !P2, `(.L_x_56) ;  /* 0x00000004002c9947 */ /* 0x000fea0005000000 */
[----:B------:R-:W-:-:S04]  /*1880*/  LOP3.LUT P2, RZ, R4, 0x7fffffff, RZ, 0xc0, !PT ;  /* 0x7fffffff04ff7812 */ /* 0x000fc8000784c0ff */
[----:B------:R-:W-:-:S13]  /*1890*/  PLOP3.LUT P1, PT, P1, P2, PT, 0x2f, 0xf2 ;  /* 0x0000000000f2781c */ /* 0x000fda0000f24577 */
[----:B------:R-:W-:Y:S05]  /*18a0*/  @P1 BRA `(.L_x_57) ;  /* 0x0000000400181947 */ /* 0x000fea0003800000 */
[----:B------:R-:W-:-:S04]  /*18b0*/  LOP3.LUT P1, RZ, R3, 0x7fffffff, RZ, 0xc0, !PT ;  /* 0x7fffffff03ff7812 */ /* 0x000fc8000782c0ff */
[----:B------:R-:W-:-:S13]  /*18c0*/  PLOP3.LUT P0, PT, P0, P1, PT, 0x2f, 0xf2 ;  /* 0x0000000000f2781c */ /* 0x000fda0000702577 */
[----:B------:R-:W-:Y:S05]  /*18d0*/  @P0 BRA `(.L_x_58) ;  /* 0x0000000400000947 */ /* 0x000fea0003800000 */
[----:B------:R-:W-:Y:S02]  /*18e0*/  ISETP.GE.AND P0, PT, R7, RZ, PT ;  /* 0x000000ff0700720c */ /* 0x000fe40003f06270 */
[----:B------:R-:W-:-:S11]  /*18f0*/  ISETP.GE.AND P1, PT, R8, RZ, PT ;  /* 0x000000ff0800720c */ /* 0x000fd60003f26270 */
[----:B------:R-:W-:Y:S01]  /*1900*/  @P0 MOV R5, RZ ;  /* 0x000000ff00050202 */ /* 0x000fe20000000f00 */
[----:B------:R-:W-:Y:S01]  /*1910*/  @!P0 FFMA R4, R0, 1.84467440737095516160e+19, RZ ;  /* 0x5f80000000048823 */ /* 0x000fe200000000ff */
[----:B------:R-:W-:Y:S01]  /*1920*/  @!P0 MOV R5, 0xffffffc0 ;  /* 0xffffffc000058802 */ /* 0x000fe20000000f00 */
[----:B------:R-:W-:-:S03]  /*1930*/  @!P1 FFMA R3, R3, 1.84467440737095516160e+19, RZ ;  /* 0x5f80000003039823 */ /* 0x000fc600000000ff */
[----:B------:R-:W-:-:S07]  /*1940*/  @!P1 IADD3 R5, PT, PT, R5, 0x40, RZ ;  /* 0x0000004005059810 */ /* 0x000fce0007ffe0ff */
.L_x_54:
[----:B------:R-:W-:Y:S01]  /*1950*/  LEA R0, R12, 0xc0800000, 0x17 ;  /* 0xc08000000c007811 */ /* 0x000fe200078eb8ff */
[----:B------:R-:W-:Y:S03]  /*1960*/  BSSY.RECONVERGENT B2, `(.L_x_59) ;  /* 0x0000036000027945 */ /* 0x000fe60003800200 */
[----:B------:R-:W-:Y:S02]  /*1970*/  IADD3 R7, PT, PT, -R0, R3, RZ ;  /* 0x0000000300077210 */ /* 0x000fe40007ffe1ff */
[----:B------:R-:W-:Y:S02]  /*1980*/  IADD3 R3, PT, PT, R10, -0x7f, RZ ;  /* 0xffffff810a037810 */ /* 0x000fe40007ffe0ff */
[----:B------:R-:W0:Y:S01]  /*1990*/  MUFU.RCP R8, R7 ;  /* 0x0000000700087308 */ /* 0x000e220000001000 */
[----:B------:R-:W-:Y:S02]  /*19a0*/  FADD.FTZ R9, -R7, -RZ ;  /* 0x800000ff07097221 */ /* 0x000fe40000010100 */
[----:B------:R-:W-:-:S02]  /*19b0*/  IMAD R0, R3, -0x800000, R4 ;  /* 0xff80000003007824 */ /* 0x000fc400078e0204 */
[----:B0-----:R-:W-:-:S04]  /*19c0*/  FFMA R11, R8, R9, 1 ;  /* 0x3f800000080b7423 */ /* 0x001fc80000000009 */
[----:B------:R-:W-:-:S04]  /*19d0*/  FFMA R13, R8, R11, R8 ;  /* 0x0000000b080d7223 */ /* 0x000fc80000000008 */
[----:B------:R-:W-:-:S04]  /*19e0*/  FFMA R4, R0, R13, RZ ;  /* 0x0000000d00047223 */ /* 0x000fc800000000ff */
[----:B------:R-:W-:-:S04]  /*19f0*/  FFMA R11, R9, R4, R0 ;  /* 0x00000004090b7223 */ /* 0x000fc80000000000 */
[----:B------:R-:W-:Y:S01]  /*1a00*/  FFMA R8, R13, R11, R4 ;  /* 0x0000000b0d087223 */ /* 0x000fe20000000004 */
[----:B------:R-:W-:-:S03]  /*1a10*/  IADD3 R4, PT, PT, R3, 0x7f, -R12 ;  /* 0x0000007f03047810 */ /* 0x000fc60007ffe80c */
[----:B------:R-:W-:Y:S01]  /*1a20*/  FFMA R9, R9, R8, R0 ;  /* 0x0000000809097223 */ /* 0x000fe20000000000 */
[----:B------:R-:W-:-:S03]  /*1a30*/  IADD3 R4, PT, PT, R4, R5, RZ ;  /* 0x0000000504047210 */ /* 0x000fc60007ffe0ff */
[----:B------:R-:W-:-:S05]  /*1a40*/  FFMA R0, R13, R9, R8 ;  /* 0x000000090d007223 */ /* 0x000fca0000000008 */
[----:B------:R-:W-:-:S04]  /*1a50*/  SHF.R.U32.HI R3, RZ, 0x17, R0 ;  /* 0x00000017ff037819 */ /* 0x000fc80000011600 */
[----:B------:R-:W-:-:S04]  /*1a60*/  LOP3.LUT R3, R3, 0xff, RZ, 0xc0, !PT ;  /* 0x000000ff03037812 */ /* 0x000fc800078ec0ff */
[----:B------:R-:W-:-:S04]  /*1a70*/  IADD3 R7, PT, PT, R3, R4, RZ ;  /* 0x0000000403077210 */ /* 0x000fc80007ffe0ff */
[----:B------:R-:W-:-:S04]  /*1a80*/  IADD3 R3, PT, PT, R7, -0x1, RZ ;  /* 0xffffffff07037810 */ /* 0x000fc80007ffe0ff */
        /* <DEDUP_REMOVED lines=9> */
[CCC-:B------:R-:W-:Y:S01]  /*1b20*/  FFMA.RZ R3, R13.reuse, R9.reuse, R8.reuse ;  /* 0x000000090d037223 */ /* 0x1c0fe2000000c008 */
[-CC-:B------:R-:W-:Y:S01]  /*1b30*/  FFMA.RM R4, R13, R9.reuse, R8.reuse ;  /* 0x000000090d047223 */ /* 0x180fe20000004008 */
[C---:B------:R-:W-:Y:S02]  /*1b40*/  ISETP.NE.AND P2, PT, R7.reuse, RZ, PT ;  /* 0x000000ff0700720c */ /* 0x040fe40003f45270 */
[----:B------:R-:W-:Y:S02]  /*1b50*/  ISETP.NE.AND P1, PT, R7, RZ, PT ;  /* 0x000000ff0700720c */ /* 0x000fe40003f25270 */
[----:B------:R-:W-:Y:S01]  /*1b60*/  LOP3.LUT R5, R3, 0x7fffff, RZ, 0xc0, !PT ;  /* 0x007fffff03057812 */ /* 0x000fe200078ec0ff */
[----:B------:R-:W-:Y:S01]  /*1b70*/  FFMA.RP R3, R13, R9, R8 ;  /* 0x000000090d037223 */ /* 0x000fe20000008008 */
[----:B------:R-:W-:Y:S02]  /*1b80*/  IADD3 R8, PT, PT, R7, 0x20, RZ ;  /* 0x0000002007087810 */ /* 0x000fe40007ffe0ff */
[----:B------:R-:W-:-:S02]  /*1b90*/  LOP3.LUT R5, R5, 0x800000, RZ, 0xfc, !PT ;  /* 0x0080000005057812 */ /* 0x000fc400078efcff */
[----:B------:R-:W-:Y:S02]  /*1ba0*/  IADD3 R7, PT, PT, -R7, RZ, RZ ;  /* 0x000000ff07077210 */ /* 0x000fe40007ffe1ff */
[----:B------:R-:W-:Y:S02]  /*1bb0*/  SHF.L.U32 R8, R5, R8, RZ ;  /* 0x0000000805087219 */ /* 0x000fe400000006ff */
[----:B------:R-:W-:Y:S02]  /*1bc0*/  FSETP.NEU.FTZ.AND P0, PT, R3, R4, PT ;  /* 0x000000040300720b */ /* 0x000fe40003f1d000 */
[----:B------:R-:W-:Y:S02]  /*1bd0*/  SEL R4, R7, RZ, P2 ;  /* 0x000000ff07047207 */ /* 0x000fe40001000000 */
[----:B------:R-:W-:Y:S02]  /*1be0*/  ISETP.NE.AND P1, PT, R8, RZ, P1 ;  /* 0x000000ff0800720c */ /* 0x000fe40000f25270 */
[----:B------:R-:W-:-:S02]  /*1bf0*/  SHF.R.U32.HI R4, RZ, R4, R5 ;  /* 0x00000004ff047219 */ /* 0x000fc40000011605 */
[----:B------:R-:W-:Y:S02]  /*1c00*/  PLOP3.LUT P0, PT, P0, P1, PT, 0xf8, 0x8f ;  /* 0x00000000008f781c */ /* 0x000fe40000703f70 */
[----:B------:R-:W-:Y:S02]  /*1c10*/  SHF.R.U32.HI R8, RZ, 0x1, R4 ;  /* 0x00000001ff087819 */ /* 0x000fe40000011604 */
[----:B------:R-:W-:-:S04]  /*1c20*/  SEL R3, RZ, 0x1, !P0 ;  /* 0x00000001ff037807 */ /* 0x000fc80004000000 */
[----:B------:R-:W-:-:S04]  /*1c30*/  LOP3.LUT R3, R3, 0x1, R8, 0xf8, !PT ;  /* 0x0000000103037812 */ /* 0x000fc800078ef808 */
[----:B------:R-:W-:-:S04]  /*1c40*/  LOP3.LUT R3, R3, R4, RZ, 0xc0, !PT ;  /* 0x0000000403037212 */ /* 0x000fc800078ec0ff */
[----:B------:R-:W-:-:S04]  /*1c50*/  IADD3 R3, PT, PT, R8, R3, RZ ;  /* 0x0000000308037210 */ /* 0x000fc80007ffe0ff */
[----:B------:R-:W-:Y:S01]  /*1c60*/  LOP3.LUT R0, R3, R0, RZ, 0xfc, !PT ;  /* 0x0000000003007212 */ /* 0x000fe200078efcff */
[----:B------:R-:W-:Y:S06]  /*1c70*/  BRA `(.L_x_62) ;  /* 0x0000000000107947 */ /* 0x000fec0003800000 */
.L_x_61:
[----:B------:R-:W-:-:S04]  /*1c80*/  LOP3.LUT R0, R0, 0x80000000, RZ, 0xc0, !PT ;  /* 0x8000000000007812 */ /* 0x000fc800078ec0ff */
[----:B------:R-:W-:Y:S01]  /*1c90*/  LOP3.LUT R0, R0, 0x7f800000, RZ, 0xfc, !PT ;  /* 0x7f80000000007812 */ /* 0x000fe200078efcff */
[----:B------:R-:W-:Y:S06]  /*1ca0*/  BRA `(.L_x_62) ;  /* 0x0000000000047947 */ /* 0x000fec0003800000 */
.L_x_60:
[----:B------:R-:W-:-:S07]  /*1cb0*/  LEA R0, R4, R0, 0x17 ;  /* 0x0000000004007211 */ /* 0x000fce00078eb8ff */
.L_x_62:
[----:B------:R-:W-:Y:S05]  /*1cc0*/  BSYNC.RECONVERGENT B2 ;  /* 0x0000000000027941 */ /* 0x000fea0003800200 */
.L_x_59:
[----:B------:R-:W-:Y:S05]  /*1cd0*/  BRA `(.L_x_63) ;  /* 0x0000000000207947 */ /* 0x000fea0003800000 */
.L_x_58:
[----:B------:R-:W-:-:S04]  /*1ce0*/  LOP3.LUT R0, R3, 0x80000000, R4, 0x48, !PT ;  /* 0x8000000003007812 */ /* 0x000fc800078e4804 */
[----:B------:R-:W-:Y:S01]  /*1cf0*/  LOP3.LUT R0, R0, 0x7f800000, RZ, 0xfc, !PT ;  /* 0x7f80000000007812 */ /* 0x000fe200078efcff */
[----:B------:R-:W-:Y:S06]  /*1d00*/  BRA `(.L_x_63) ;  /* 0x0000000000147947 */ /* 0x000fec0003800000 */
.L_x_57:
[----:B------:R-:W-:Y:S01]  /*1d10*/  LOP3.LUT R0, R3, 0x80000000, R4, 0x48, !PT ;  /* 0x8000000003007812 */ /* 0x000fe200078e4804 */
[----:B------:R-:W-:Y:S06]  /*1d20*/  BRA `(.L_x_63) ;  /* 0x00000000000c7947 */ /* 0x000fec0003800000 */
.L_x_56:
[----:B------:R-:W0:Y:S01]  /*1d30*/  MUFU.RSQ R0, -QNAN ;  /* 0xffc0000000007908 */ /* 0x000e220000001400 */
[----:B------:R-:W-:Y:S05]  /*1d40*/  BRA `(.L_x_63) ;  /* 0x0000000000047947 */ /* 0x000fea0003800000 */
.L_x_55:
[----:B------:R-:W-:-:S07]  /*1d50*/  FADD.FTZ R0, R0, R3 ;  /* 0x0000000300007221 */ /* 0x000fce0000010000 */
.L_x_63:
[----:B------:R-:W-:Y:S05]  /*1d60*/  BSYNC.RECONVERGENT B1 ;  /* 0x0000000000017941 */ /* 0x000fea0003800200 */
.L_x_53:
[----:B------:R-:W-:-:S04]  /*1d70*/  HFMA2 R3, -RZ, RZ, 0, 0 ;  /* 0x00000000ff037431 */ /* 0x000fc800000001ff */
[----:B0-----:R-:W-:Y:S05]  /*1d80*/  RET.REL.NODEC R2 `(_Z7softmaxiiPfS_) ;  /* 0xffffffe0029c7950 */ /* 0x001fea0003c3ffff */
.L_x_64:
        /* <DEDUP_REMOVED lines=15> */
.L_x_101:


//--------------------- .text._Z14relu_backwardsiiiPfS_S_ --------------------------
	.section	.text._Z14relu_backwardsiiiPfS_S_,"ax",@progbits
	.align	128
        .global         _Z14relu_backwardsiiiPfS_S_
        .type           _Z14relu_backwardsiiiPfS_S_,@function
        .size           _Z14relu_backwardsiiiPfS_S_,(.L_x_107 - _Z14relu_backwardsiiiPfS_S_)
        .other          _Z14relu_backwardsiiiPfS_S_,@"STO_CUDA_ENTRY STV_DEFAULT"
_Z14relu_backwardsiiiPfS_S_:
.text._Z14relu_backwardsiiiPfS_S_:
[----:B------:R-:W-:Y:S01]  /*0000*/  LDC R1, c[0x0][0x37c] ;  /* 0x0000df00ff017b82 */ /* 0x000fe20000000800 */
[----:B------:R-:W0:Y:S07]  /*0010*/  S2R R3, SR_TID.X ;  /* 0x0000000000037919 */ /* 0x000e2e0000002100 */
[----:B------:R-:W0:Y:S01]  /*0020*/  S2UR UR4, SR_CTAID.X ;  /* 0x00000000000479c3 */ /* 0x000e220000002500 */
[----:B------:R-:W1:Y:S01]  /*0030*/  LDCU.64 UR6, c[0x0][0x380] ;  /* 0x00007000ff0677ac */ /* 0x000e620008000a00 */
[----:B------:R-:W2:Y:S06]  /*0040*/  S2R R2, SR_TID.Y ;  /* 0x0000000000027919 */ /* 0x000eac0000002200 */
[----:B------:R-:W0:Y:S08]  /*0050*/  LDC R0, c[0x0][0x360] ;  /* 0x0000d800ff007b82 */ /* 0x000e300000000800 */
[----:B------:R-:W2:Y:S08]  /*0060*/  S2UR UR5, SR_CTAID.Y ;  /* 0x00000000000579c3 */ /* 0x000eb00000002600 */
[----:B------:R-:W2:Y:S01]  /*0070*/  LDC R5, c[0x0][0x364] ;  /* 0x0000d900ff057b82 */ /* 0x000ea20000000800 */
[----:B0-----:R-:W-:-:S05]  /*0080*/  IMAD R0, R0, UR4, R3 ;  /* 0x0000000400007c24 */ /* 0x001fca000f8e0203 */
[----:B-1----:R-:W-:Y:S01]  /*0090*/  ISETP.GE.AND P0, PT, R0, UR7, PT ;  /* 0x0000000700007c0c */ /* 0x002fe2000bf06270 */
[----:B--2---:R-:W-:-:S05]  /*00a0*/  IMAD R5, R5, UR5, R2 ;  /* 0x0000000505057c24 */ /* 0x004fca000f8e0202 */
[----:B------:R-:W-:-:S13]  /*00b0*/  ISETP.GE.OR P0, PT, R5, UR6, P0 ;  /* 0x0000000605007c0c */ /* 0x000fda0008706670 */
[----:B------:R-:W-:Y:S05]  /*00c0*/  @P0 EXIT ;  /* 0x000000000000094d */ /* 0x000fea0003800000 */
[----:B------:R-:W0:Y:S01]  /*00d0*/  LDC.64 R2, c[0x0][0x390] ;  /* 0x0000e400ff027b82 */ /* 0x000e220000000a00 */
[----:B------:R-:W1:Y:S01]  /*00e0*/  LDCU.64 UR4, c[0x0][0x358] ;  /* 0x00006b00ff0477ac */ /* 0x000e620008000a00 */
[----:B------:R-:W-:-:S06]  /*00f0*/  IMAD R7, R5, UR6, R0 ;  /* 0x0000000605077c24 */ /* 0x000fcc000f8e0200 */
[----:B------:R-:W2:Y:S01]  /*0100*/  LDC.64 R4, c[0x0][0x3a0] ;  /* 0x0000e800ff047b82 */ /* 0x000ea20000000a00 */
[----:B0-----:R-:W-:-:S06]  /*0110*/  IMAD.WIDE R2, R7, 0x4, R2 ;  /* 0x0000000407027825 */ /* 0x001fcc00078e0202 */
[----:B-1----:R-:W3:Y:S01]  /*0120*/  LDG.E R2, desc[UR4][R2.64] ;  /* 0x0000000402027981 */ /* 0x002ee2000c1e1900 */
[----:B------:R-:W-:Y:S01]  /*0130*/  BSSY.RECONVERGENT B0, `(.L_x_65) ;  /* 0x0000008000007945 */ /* 0x000fe20003800200 */
[----:B------:R-:W-:Y:S02]  /*0140*/  HFMA2 R9, -RZ, RZ, 0, 0 ;  /* 0x00000000ff097431 */ /* 0x000fe400000001ff */
[----:B--2---:R-:W-:Y:S01]  /*0150*/  IMAD.WIDE R4, R7, 0x4, R4 ;  /* 0x0000000407047825 */ /* 0x004fe200078e0204 */
[----:B---3--:R-:W-:-:S13]  /*0160*/  FSETP.GT.AND P0, PT, R2, RZ, PT ;  /* 0x000000ff0200720b */ /* 0x008fda0003f04000 */
[----:B------:R-:W-:Y:S05]  /*0170*/  @!P0 BRA `(.L_x_66) ;  /* 0x00000000000c8947 */ /* 0x000fea0003800000 */
[----:B------:R-:W0:Y:S02]  /*0180*/  LDC.64 R2, c[0x0][0x398] ;  /* 0x0000e600ff027b82 */ /* 0x000e240000000a00 */
[----:B0-----:R-:W-:-:S05]  /*0190*/  IMAD.WIDE R2, R7, 0x4, R2 ;  /* 0x0000000407027825 */ /* 0x001fca00078e0202 */
[----:B------:R0:W5:Y:S02]  /*01a0*/  LDG.E R9, desc[UR4][R2.64] ;  /* 0x0000000402097981 */ /* 0x000164000c1e1900 */
.L_x_66:
[----:B------:R-:W-:Y:S05]  /*01b0*/  BSYNC.RECONVERGENT B0 ;  /* 0x0000000000007941 */ /* 0x000fea0003800200 */
.L_x_65:
[----:B-----5:R-:W-:Y:S01]  /*01c0*/  STG.E desc[UR4][R4.64], R9 ;  /* 0x0000000904007986 */ /* 0x020fe2000c101904 */
[----:B------:R-:W-:Y:S05]  /*01d0*/  EXIT ;  /* 0x000000000000794d */ /* 0x000fea0003800000 */
.L_x_67:
        /* <DEDUP_REMOVED lines=10> */
.L_x_107:


//--------------------- .text._Z4reluiiPfS_       --------------------------
	.section	.text._Z4reluiiPfS_,"ax",@progbits
	.align	128
        .global         _Z4reluiiPfS_
        .type           _Z4reluiiPfS_,@function
        .size           _Z4reluiiPfS_,(.L_x_108 - _Z4reluiiPfS_)
        .other          _Z4reluiiPfS_,@"STO_CUDA_ENTRY STV_DEFAULT"
_Z4reluiiPfS_:
.text._Z4reluiiPfS_:
        /* <DEDUP_REMOVED lines=19> */
[----:B--2---:R-:W-:Y:S01]  /*0130*/  IMAD.WIDE R4, R7, 0x4, R4 ;  /* 0x0000000407047825 */ /* 0x004fe200078e0204 */
[----:B---3--:R-:W-:-:S05]  /*0140*/  FMNMX R7, RZ, R2, !PT ;  /* 0x00000002ff077209 */ /* 0x008fca0007800000 */
[----:B------:R-:W-:Y:S01]  /*0150*/  STG.E desc[UR4][R4.64], R7 ;  /* 0x0000000704007986 */ /* 0x000fe2000c101904 */
[----:B------:R-:W-:Y:S05]  /*0160*/  EXIT ;  /* 0x000000000000794d */ /* 0x000fea0003800000 */
.L_x_68:
        /* <DEDUP_REMOVED lines=9> */
.L_x_108:


//--------------------- .text._Z12update_layeriiifPfS_S_S_ --------------------------
	.section	.text._Z12update_layeriiifPfS_S_S_,"ax",@progbits
	.align	128
        .global         _Z12update_layeriiifPfS_S_S_
        .type           _Z12update_layeriiifPfS_S_S_,@function
        .size           _Z12update_layeriiifPfS_S_S_,(.L_x_102 - _Z12update_layeriiifPfS_S_S_)
        .other          _Z12update_layeriiifPfS_S_S_,@"STO_CUDA_ENTRY STV_DEFAULT"
_Z12update_layeriiifPfS_S_S_:
.text._Z12update_layeriiifPfS_S_S_:
[----:B------:R-:W-:Y:S01]  /*0000*/  LDC R1, c[0x0][0x37c] ;  /* 0x0000df00ff017b82 */ /* 0x000fe20000000800 */
[----:B------:R-:W0:Y:S07]  /*0010*/  S2R R5, SR_TID.Y ;  /* 0x0000000000057919 */ /* 0x000e2e0000002200 */
[----:B------:R-:W1:Y:S01]  /*0020*/  LDC R3, c[0x0][0x360] ;  /* 0x0000d800ff037b82 */ /* 0x000e620000000800 */
[----:B------:R-:W1:Y:S07]  /*0030*/  S2R R2, SR_TID.X ;  /* 0x0000000000027919 */ /* 0x000e6e0000002100 */
[----:B------:R-:W0:Y:S08]  /*0040*/  S2UR UR5, SR_CTAID.Y ;  /* 0x00000000000579c3 */ /* 0x000e300000002600 */
[----:B------:R-:W0:Y:S08]  /*0050*/  LDC R0, c[0x0][0x364] ;  /* 0x0000d900ff007b82 */ /* 0x000e300000000800 */
[----:B------:R-:W1:Y:S08]  /*0060*/  S2UR UR4, SR_CTAID.X ;  /* 0x00000000000479c3 */ /* 0x000e700000002500 */
[----:B------:R-:W2:Y:S01]  /*0070*/  LDC.64 R12, c[0x0][0x380] ;  /* 0x0000e000ff0c7b82 */ /* 0x000ea20000000a00 */
[----:B0-----:R-:W-:-:S02]  /*0080*/  IMAD R0, R0, UR5, R5 ;  /* 0x0000000500007c24 */ /* 0x001fc4000f8e0205 */
[----:B-1----:R-:W-:-:S03]  /*0090*/  IMAD R3, R3, UR4, R2 ;  /* 0x0000000403037c24 */ /* 0x002fc6000f8e0202 */
[----:B--2---:R-:W-:-:S04]  /*00a0*/  ISETP.GE.AND P0, PT, R0, R13, PT ;  /* 0x0000000d0000720c */ /* 0x004fc80003f06270 */
[----:B------:R-:W-:-:S13]  /*00b0*/  ISETP.GE.OR P0, PT, R3, R12, P0 ;  /* 0x0000000c0300720c */ /* 0x000fda0000706670 */
[----:B------:R-:W-:Y:S05]  /*00c0*/  @P0 EXIT ;  /* 0x000000000000094d */ /* 0x000fea0003800000 */
[----:B------:R-:W0:Y:S01]  /*00d0*/  LDC R2, c[0x0][0x388] ;  /* 0x0000e200ff027b82 */ /* 0x000e220000000800 */
[----:B------:R-:W1:Y:S01]  /*00e0*/  LDCU.64 UR4, c[0x0][0x358] ;  /* 0x00006b00ff0477ac */ /* 0x000e620008000a00 */
[----:B------:R-:W-:Y:S01]  /*00f0*/  HFMA2 R15, -RZ, RZ, 0, 0 ;  /* 0x00000000ff0f7431 */ /* 0x000fe200000001ff */
[----:B------:R-:W-:Y:S02]  /*0100*/  MOV R11, RZ ;  /* 0x000000ff000b7202 */ /* 0x000fe40000000f00 */
[----:B0-----:R-:W-:-:S13]  /*0110*/  ISETP.GE.AND P0, PT, R2, 0x1, PT ;  /* 0x000000010200780c */ /* 0x001fda0003f06270 */
[----:B-1----:R-:W-:Y:S05]  /*0120*/  @!P0 BRA `(.L_x_69) ;  /* 0x0000000800108947 */ /* 0x002fea0003800000 */
[C---:B------:R-:W-:Y:S02]  /*0130*/  ISETP.GE.U32.AND P0, PT, R2.reuse, 0x8, PT ;  /* 0x000000080200780c */ /* 0x040fe40003f06070 */
[----:B------:R-:W-:Y:S02]  /*0140*/  LOP3.LUT R5, R2, 0x7, RZ, 0xc0, !PT ;  /* 0x0000000702057812 */ /* 0x000fe400078ec0ff */
[----:B------:R-:W-:Y:S02]  /*0150*/  MOV R11, RZ ;  /* 0x000000ff000b7202 */ /* 0x000fe40000000f00 */
[----:B------:R-:W-:Y:S02]  /*0160*/  ISETP.NE.AND P1, PT, R5, RZ, PT ;  /* 0x000000ff0500720c */ /* 0x000fe40003f25270 */
[----:B------:R-:W-:Y:S02]  /*0170*/  MOV R7, RZ ;  /* 0x000000ff00077202 */ /* 0x000fe40000000f00 */
[----:B------:R-:W-:-:S03]  /*0180*/  MOV R15, RZ ;  /* 0x000000ff000f7202 */ /* 0x000fc60000000f00 */
[----:B------:R-:W-:Y:S06]  /*0190*/  @!P0 BRA `(.L_x_70) ;  /* 0x0000000000f08947 */ /* 0x000fec0003800000 */
[----:B------:R-:W-:Y:S01]  /*01a0*/  LOP3.LUT R7, R2, 0x7ffffff8, RZ, 0xc0, !PT ;  /* 0x7ffffff802077812 */ /* 0x000fe200078ec0ff */
[----:B------:R-:W-:Y:S01]  /*01b0*/  HFMA2 R11, -RZ, RZ, 0, 0 ;  /* 0x00000000ff0b7431 */ /* 0x000fe200000001ff */
[----:B------:R-:W-:Y:S02]  /*01c0*/  MOV R6, R0 ;  /* 0x0000000000067202 */ /* 0x000fe40000000f00 */
[----:B------:R-:W-:Y:S02]  /*01d0*/  MOV R9, R3 ;  /* 0x0000000300097202 */ /* 0x000fe40000000f00 */
[----:B------:R-:W-:-:S07]  /*01e0*/  IADD3 R10, PT, PT, -R7, RZ, RZ ;  /* 0x000000ff070a7210 */ /* 0x000fce0007ffe1ff */
.L_x_71:
[----:B------:R-:W0:Y:S08]  /*01f0*/  LDC.64 R24, c[0x0][0x3a0] ;  /* 0x0000e800ff187b82 */ /* 0x000e300000000a00 */
[----:B------:R-:W1:Y:S01]  /*0200*/  LDC.64 R28, c[0x0][0x3a8] ;  /* 0x0000ea00ff1c7b82 */ /* 0x000e620000000a00 */
[----:B0-----:R-:W-:-:S05]  /*0210*/  IMAD.WIDE R24, R6, 0x4, R24 ;  /* 0x0000000406187825 */ /* 0x001fca00078e0218 */
[----:B------:R-:W2:Y:S01]  /*0220*/  LDG.E R8, desc[UR4][R24.64] ;  /* 0x0000000418087981 */ /* 0x000ea2000c1e1900 */
[----:B-1----:R-:W-:-:S04]  /*0230*/  IMAD.WIDE R28, R9, 0x4, R28 ;  /* 0x00000004091c7825 */ /* 0x002fc800078e021c */
[C---:B------:R-:W-:Y:S01]  /*0240*/  IMAD.WIDE R22, R13.reuse, 0x4, R24 ;  /* 0x000000040d167825 */ /* 0x040fe200078e0218 */
[----:B------:R-:W2:Y:S03]  /*0250*/  LDG.E R14, desc[UR4][R28.64] ;  /* 0x000000041c0e7981 */ /* 0x000ea6000c1e1900 */
[----:B------:R-:W-:Y:S01]  /*0260*/  IMAD.WIDE R16, R12, 0x4, R28 ;  /* 0x000000040c107825 */ /* 0x000fe200078e021c */
[----:B------:R-:W3:Y:S04]  /*0270*/  LDG.E R27, desc[UR4][R22.64] ;  /* 0x00000004161b7981 */ /* 0x000ee8000c1e1900 */
[----:B------:R0:W3:Y:S01]  /*0280*/  LDG.E R4, desc[UR4][R16.64] ;  /* 0x0000000410047981 */ /* 0x0000e2000c1e1900 */
[----:B------:R-:W-:-:S05]  /*0290*/  IMAD.WIDE R18, R13, 0x4, R22 ;  /* 0x000000040d127825 */ /* 0x000fca00078e0216 */
[----:B------:R1:W4:Y:S01]  /*02a0*/  LDG.E R26, desc[UR4][R18.64] ;  /* 0x00000004121a7981 */ /* 0x000322000c1e1900 */
[----:B0-----:R-:W-:-:S04]  /*02b0*/  IMAD.WIDE R16, R12, 0x4, R16 ;  /* 0x000000040c107825 */ /* 0x001fc800078e0210 */
[C---:B------:R-:W-:Y:S01]  /*02c0*/  IMAD.WIDE R20, R13.reuse, 0x4, R18 ;  /* 0x000000040d147825 */ /* 0x040fe200078e0212 */
[----:B------:R0:W4:Y:S03]  /*02d0*/  LDG.E R24, desc[UR4][R16.64] ;  /* 0x0000000410187981 */ /* 0x000126000c1e1900 */
[C---:B------:R-:W-:Y:S01]  /*02e0*/  IMAD.WIDE R28, R12.reuse, 0x4, R16 ;  /* 0x000000040c1c7825 */ /* 0x040fe200078e0210 */
[----:B------:R-:W5:Y:S03]  /*02f0*/  LDG.E R25, desc[UR4][R20.64] ;  /* 0x0000000414197981 */ /* 0x000f66000c1e1900 */
[C---:B-1----:R-:W-:Y:S01]  /*0300*/  IMAD.WIDE R18, R13.reuse, 0x4, R20 ;  /* 0x000000040d127825 */ /* 0x042fe200078e0214 */
[----:B------:R-:W5:Y:S03]  /*0310*/  LDG.E R22, desc[UR4][R28.64] ;  /* 0x000000041c167981 */ /* 0x000f66000c1e1900 */
[----:B0-----:R-:W-:Y:S01]  /*0320*/  IMAD.WIDE R16, R12, 0x4, R28 ;  /* 0x000000040c107825 */ /* 0x001fe200078e021c */
[----:B------:R0:W5:Y:S04]  /*0330*/  LDG.E R23, desc[UR4][R18.64] ;  /* 0x0000000412177981 */ /* 0x000168000c1e1900 */
[----:B------:R1:W5:Y:S01]  /*0340*/  LDG.E R20, desc[UR4][R16.64] ;  /* 0x0000000410147981 */ /* 0x000362000c1e1900 */
[----:B0-----:R-:W-:-:S04]  /*0350*/  IMAD.WIDE R18, R13, 0x4, R18 ;  /* 0x000000040d127825 */ /* 0x001fc800078e0212 */
[----:B-1----:R-:W-:Y:S01]  /*0360*/  IMAD.WIDE R16, R12, 0x4, R16 ;  /* 0x000000040c107825 */ /* 0x002fe200078e0210 */
[----:B------:R0:W5:Y:S03]  /*0370*/  LDG.E R21, desc[UR4][R18.64] ;  /* 0x0000000412157981 */ /* 0x000166000c1e1900 */
[----:B--2---:R-:W-:Y:S01]  /*0380*/  FFMA R8, R8, R14, R15 ;  /* 0x0000000e08087223 */ /* 0x004fe2000000000f */
[----:B------:R-:W-:Y:S01]  /*0390*/  FADD R29, R14, R11 ;  /* 0x0000000b0e1d7221 */ /* 0x000fe20000000000 */
[----:B------:R-:W-:-:S04]  /*03a0*/  IMAD.WIDE R14, R13, 0x4, R18 ;  /* 0x000000040d0e7825 */ /* 0x000fc800078e0212 */
[----:B0-----:R-:W-:Y:S01]  /*03b0*/  IMAD.WIDE R18, R12, 0x4, R16 ;  /* 0x000000040c127825 */ /* 0x001fe200078e0210 */
[----:B------:R0:W2:Y:S03]  /*03c0*/  LDG.E R11, desc[UR4][R14.64] ;  /* 0x000000040e0b7981 */ /* 0x0000a6000c1e1900 */
[----:B---3--:R-:W-:Y:S02]  /*03d0*/  FFMA R27, R27, R4, R8 ;  /* 0x000000041b1b7223 */ /* 0x008fe40000000008 */
[----:B------:R-:W3:Y:S04]  /*03e0*/  LDG.E R8, desc[UR4][R16.64] ;  /* 0x0000000410087981 */ /* 0x000ee8000c1e1900 */
[----:B------:R1:W2:Y:S01]  /*03f0*/  LDG.E R28, desc[UR4][R18.64] ;  /* 0x00000004121c7981 */ /* 0x0002a2000c1e1900 */
[----:B0-----:R-:W-:-:S06]  /*0400*/  IMAD.WIDE R14, R13, 0x4, R14 ;  /* 0x000000040d0e7825 */ /* 0x001fcc00078e020e */
[----:B------:R-:W2:Y:S01]  /*0410*/  LDG.E R15, desc[UR4][R14.64] ;  /* 0x000000040e0f7981 */ /* 0x000ea2000c1e1900 */
[----:B-1----:R-:W-:-:S06]  /*0420*/  IMAD.WIDE R18, R12, 0x4, R18 ;  /* 0x000000040c127825 */ /* 0x002fcc00078e0212 */
[----:B------:R-:W2:Y:S01]  /*0430*/  LDG.E R18, desc[UR4][R18.64] ;  /* 0x0000000412127981 */ /* 0x000ea2000c1e1900 */
[----:B------:R-:W-:Y:S01]  /*0440*/  FADD R29, R29, R4 ;  /* 0x000000041d1d7221 */ /* 0x000fe20000000000 */
[----:B----4-:R-:W-:Y:S01]  /*0450*/  FFMA R26, R26, R24, R27 ;  /* 0x000000181a1a7223 */ /* 0x010fe2000000001b */
[----:B------:R-:W-:Y:S02]  /*0460*/  IADD3 R10, PT, PT, R10, 0x8, RZ ;  /* 0x000000080a0a7810 */ /* 0x000fe40007ffe0ff */
[----:B------:R-:W-:Y:S01]  /*0470*/  FADD R29, R29, R24 ;  /* 0x000000181d1d7221 */ /* 0x000fe20000000000 */
[----:B-----5:R-:W-:Y:S01]  /*0480*/  FFMA R26, R25, R22, R26 ;  /* 0x00000016191a7223 */ /* 0x020fe2000000001a */
[----:B------:R-:W-:Y:S02]  /*0490*/  ISETP.NE.AND P0, PT, R10, RZ, PT ;  /* 0x000000ff0a00720c */ /* 0x000fe40003f05270 */
[----:B------:R-:W-:Y:S01]  /*04a0*/  FADD R29, R29, R22 ;  /* 0x000000161d1d7221 */ /* 0x000fe20000000000 */
[----:B------:R-:W-:-:S03]  /*04b0*/  FFMA R26, R23, R20, R26 ;  /* 0x00000014171a7223 */ /* 0x000fc6000000001a */
[----:B------:R-:W-:Y:S01]  /*04c0*/  FADD R29, R29, R20 ;  /* 0x000000141d1d7221 */ /* 0x000fe20000000000 */
[----:B------:R-:W-:Y:S02]  /*04d0*/  LEA R6, R13, R6, 0x3 ;  /* 0x000000060d067211 */ /* 0x000fe400078e18ff */
[----:B------:R-:W-:Y:S01]  /*04e0*/  LEA R9, R12, R9, 0x3 ;  /* 0x000000090c097211 */ /* 0x000fe200078e18ff */
[----:B---3--:R-:W-:Y:S01]  /*04f0*/  FFMA R26, R21, R8, R26 ;  /* 0x00000008151a7223 */ /* 0x008fe2000000001a */
[----:B------:R-:W-:-:S03]  /*0500*/  FADD R29, R29, R8 ;  /* 0x000000081d1d7221 */ /* 0x000fc60000000000 */
[----:B--2---:R-:W-:Y:S01]  /*0510*/  FFMA R26, R11, R28, R26 ;  /* 0x0000001c0b1a7223 */ /* 0x004fe2000000001a */
[----:B------:R-:W-:-:S03]  /*0520*/  FADD R29, R29, R28 ;  /* 0x0000001c1d1d7221 */ /* 0x000fc60000000000 */
[----:B------:R-:W-:Y:S01]  /*0530*/  FFMA R15, R15, R18, R26 ;  /* 0x000000120f0f7223 */ /* 0x000fe2000000001a */
[----:B------:R-:W-:Y:S01]  /*0540*/  FADD R11, R29, R18 ;  /* 0x000000121d0b7221 */ /* 0x000fe20000000000 */
[----:B------:R-:W-:Y:S06]  /*0550*/  @P0 BRA `(.L_x_71) ;  /* 0xfffffffc00240947 */ /* 0x000fec000383ffff */
.L_x_70:
[----:B------:R-:W-:Y:S05]  /*0560*/  @!P1 BRA `(.L_x_69) ;  /* 0x0000000400009947 */ /* 0x000fea0003800000 */
[----:B------:R-:W-:Y:S02]  /*0570*/  ISETP.GE.U32.AND P0, PT, R5, 0x4, PT ;  /* 0x000000040500780c */ /* 0x000fe40003f06070 */
[----:B------:R-:W-:-:S04]  /*0580*/  LOP3.LUT R14, R2, 0x3, RZ, 0xc0, !PT ;  /* 0x00000003020e7812 */ /* 0x000fc800078ec0ff */
[----:B------:R-:W-:-:S07]  /*0590*/  ISETP.NE.AND P1, PT, R14, RZ, PT ;  /* 0x000000ff0e00720c */ /* 0x000fce0003f25270 */
[----:B------:R-:W-:Y:S06]  /*05a0*/  @!P0 BRA `(.L_x_72) ;  /* 0x0000000000748947 */ /* 0x000fec0003800000 */
[----:B------:R-:W0:Y:S01]  /*05b0*/  LDC.64 R24, c[0x0][0x3a0] ;  /* 0x0000e800ff187b82 */ /* 0x000e220000000a00 */
[C---:B------:R-:W-:Y:S02]  /*05c0*/  IMAD R5, R7.reuse, R13, R0 ;  /* 0x0000000d07057224 */ /* 0x040fe400078e0200 */
[----:B------:R-:W-:-:S05]  /*05d0*/  IMAD R9, R7, R12, R3 ;  /* 0x0000000c07097224 */ /* 0x000fca00078e0203 */
[----:B------:R-:W1:Y:S01]  /*05e0*/  LDC.64 R26, c[0x0][0x3a8] ;  /* 0x0000ea00ff1a7b82 */ /* 0x000e620000000a00 */
[----:B0-----:R-:W-:-:S05]  /*05f0*/  IMAD.WIDE R24, R5, 0x4, R24 ;  /* 0x0000000405187825 */ /* 0x001fca00078e0218 */
[----:B------:R-:W2:Y:S01]  /*0600*/  LDG.E R6, desc[UR4][R24.64] ;  /* 0x0000000418067981 */ /* 0x000ea2000c1e1900 */
[----:B-1----:R-:W-:-:S04]  /*0610*/  IMAD.WIDE R26, R9, 0x4, R26 ;  /* 0x00000004091a7825 */ /* 0x002fc800078e021a */
[----:B------:R-:W-:Y:S01]  /*0620*/  IMAD.WIDE R8, R13, 0x4, R24 ;  /* 0x000000040d087825 */ /* 0x000fe200078e0218 */
[----:B------:R-:W2:Y:S03]  /*0630*/  LDG.E R10, desc[UR4][R26.64] ;  /* 0x000000041a0a7981 */ /* 0x000ea6000c1e1900 */
[----:B------:R-:W-:-:S04]  /*0640*/  IMAD.WIDE R16, R12, 0x4, R26 ;  /* 0x000000040c107825 */ /* 0x000fc800078e021a */
[C---:B------:R-:W-:Y:S02]  /*0650*/  IMAD.WIDE R18, R13.reuse, 0x4, R8 ;  /* 0x000000040d127825 */ /* 0x040fe400078e0208 */
[----:B------:R-:W3:Y:S02]  /*0660*/  LDG.E R9, desc[UR4][R8.64] ;  /* 0x0000000408097981 */ /* 0x000ee4000c1e1900 */
[C---:B------:R-:W-:Y:S02]  /*0670*/  IMAD.WIDE R4, R12.reuse, 0x4, R16 ;  /* 0x000000040c047825 */ /* 0x040fe400078e0210 */
[----:B------:R-:W3:Y:S02]  /*0680*/  LDG.E R17, desc[UR4][R16.64] ;  /* 0x0000000410117981 */ /* 0x000ee4000c1e1900 */
[----:B------:R-:W-:Y:S02]  /*0690*/  IMAD.WIDE R20, R13, 0x4, R18 ;  /* 0x000000040d147825 */ /* 0x000fe400078e0212 */
[----:B------:R-:W4:Y:S02]  /*06a0*/  LDG.E R29, desc[UR4][R18.64] ;  /* 0x00000004121d7981 */ /* 0x000f24000c1e1900 */
[----:B------:R-:W-:-:S02]  /*06b0*/  IMAD.WIDE R22, R12, 0x4, R4 ;  /* 0x000000040c167825 */ /* 0x000fc400078e0204 */
[----:B------:R-:W4:Y:S04]  /*06c0*/  LDG.E R5, desc[UR4][R4.64] ;  /* 0x0000000404057981 */ /* 0x000f28000c1e1900 */
[----:B------:R-:W5:Y:S04]  /*06d0*/  LDG.E R21, desc[UR4][R20.64] ;  /* 0x0000000414157981 */ /* 0x000f68000c1e1900 */
[----:B------:R-:W5:Y:S01]  /*06e0*/  LDG.E R23, desc[UR4][R22.64] ;  /* 0x0000000416177981 */ /* 0x000f62000c1e1900 */
[----:B------:R-:W-:Y:S01]  /*06f0*/  IADD3 R7, PT, PT, R7, 0x4, RZ ;  /* 0x0000000407077810 */ /* 0x000fe20007ffe0ff */
[----:B--2---:R-:W-:Y:S01]  /*0700*/  FFMA R6, R6, R10, R15 ;  /* 0x0000000a06067223 */ /* 0x004fe2000000000f */
[----:B------:R-:W-:-:S03]  /*0710*/  FADD R10, R11, R10 ;  /* 0x0000000a0b0a7221 */ /* 0x000fc60000000000 */
[----:B---3--:R-:W-:Y:S01]  /*0720*/  FFMA R6, R9, R17, R6 ;  /* 0x0000001109067223 */ /* 0x008fe20000000006 */
[----:B------:R-:W-:-:S03]  /*0730*/  FADD R10, R10, R17 ;  /* 0x000000110a0a7221 */ /* 0x000fc60000000000 */
[----:B----4-:R-:W-:Y:S01]  /*0740*/  FFMA R6, R29, R5, R6 ;  /* 0x000000051d067223 */ /* 0x010fe20000000006 */
[----:B------:R-:W-:-:S03]  /*0750*/  FADD R10, R10, R5 ;  /* 0x000000050a0a7221 */ /* 0x000fc60000000000 */
[----:B-----5:R-:W-:Y:S01]  /*0760*/  FFMA R15, R21, R23, R6 ;  /* 0x00000017150f7223 */ /* 0x020fe20000000006 */
[----:B------:R-:W-:-:S07]  /*0770*/  FADD R11, R10, R23 ;  /* 0x000000170a0b7221 */ /* 0x000fce0000000000 */
.L_x_72:
[----:B------:R-:W-:Y:S05]  /*0780*/  @!P1 BRA `(.L_x_69) ;  /* 0x0000000000789947 */ /* 0x000fea0003800000 */
[----:B------:R-:W0:Y:S01]  /*0790*/  LDC.64 R18, c[0x0][0x3a8] ;  /* 0x0000ea00ff127b82 */ /* 0x000e220000000a00 */
[----:B------:R-:W-:Y:S02]  /*07a0*/  ISETP.NE.AND P0, PT, R14, 0x1, PT ;  /* 0x000000010e00780c */ /* 0x000fe40003f05270 */
[----:B------:R-:W-:-:S04]  /*07b0*/  LOP3.LUT R6, R2, 0x1, RZ, 0xc0, !PT ;  /* 0x0000000102067812 */ /* 0x000fc800078ec0ff */
[----:B------:R-:W-:Y:S01]  /*07c0*/  ISETP.NE.U32.AND P1, PT, R6, 0x1, PT ;  /* 0x000000010600780c */ /* 0x000fe20003f25070 */
[----:B------:R-:W1:Y:S06]  /*07d0*/  LDC.64 R16, c[0x0][0x3a0] ;  /* 0x0000e800ff107b82 */ /* 0x000e6c0000000a00 */
[C---:B------:R-:W-:Y:S02]  /*07e0*/  @P0 IMAD R21, R7.reuse, R12, R3 ;  /* 0x0000000c07150224 */ /* 0x040fe400078e0203 */
[----:B------:R-:W2:Y:S01]  /*07f0*/  LDC.64 R4, c[0x0][0x3a0] ;  /* 0x0000e800ff047b82 */ /* 0x000ea20000000a00 */
[C---:B------:R-:W-:Y:S01]  /*0800*/  @P0 IMAD R23, R7.reuse, R13, R0 ;  /* 0x0000000d07170224 */ /* 0x040fe200078e0200 */
[----:B------:R-:W-:-:S06]  /*0810*/  @P0 IADD3 R7, PT, PT, R7, 0x2, RZ ;  /* 0x0000000207070810 */ /* 0x000fcc0007ffe0ff */
[----:B------:R-:W3:Y:S01]  /*0820*/  LDC.64 R8, c[0x0][0x3a8] ;  /* 0x0000ea00ff087b82 */ /* 0x000ee20000000a00 */
[----:B0-----:R-:W-:-:S04]  /*0830*/  @P0 IMAD.WIDE R20, R21, 0x4, R18 ;  /* 0x0000000415140825 */ /* 0x001fc800078e0212 */
[----:B-1----:R-:W-:Y:S01]  /*0840*/  @P0 IMAD.WIDE R16, R23, 0x4, R16 ;  /* 0x0000000417100825 */ /* 0x002fe200078e0210 */
[----:B------:R-:W4:Y:S03]  /*0850*/  @P0 LDG.E R10, desc[UR4][R20.64] ;  /* 0x00000004140a0981 */ /* 0x000f26000c1e1900 */
[C---:B------:R-:W-:Y:S02]  /*0860*/  @!P1 IMAD R25, R7.reuse, R12, R3 ;  /* 0x0000000c07199224 */ /* 0x040fe400078e0203 */
[----:B------:R-:W-:Y:S02]  /*0870*/  @!P1 IMAD R23, R7, R13, R0 ;  /* 0x0000000d07179224 */ /* 0x000fe400078e0200 */
[----:B------:R-:W-:-:S04]  /*0880*/  @P0 IMAD.WIDE R18, R12, 0x4, R20 ;  /* 0x000000040c120825 */ /* 0x000fc800078e0214 */
[----:B------:R-:W-:Y:S02]  /*0890*/  @P0 IMAD.WIDE R6, R13, 0x4, R16 ;  /* 0x000000040d060825 */ /* 0x000fe400078e0210 */
[----:B------:R-:W4:Y:S02]  /*08a0*/  @P0 LDG.E R16, desc[UR4][R16.64] ;  /* 0x0000000410100981 */ /* 0x000f24000c1e1900 */
[----:B--2---:R-:W-:Y:S02]  /*08b0*/  @!P1 IMAD.WIDE R4, R23, 0x4, R4 ;  /* 0x0000000417049825 */ /* 0x004fe400078e0204 */
[----:B------:R-:W2:Y:S02]  /*08c0*/  @P0 LDG.E R19, desc[UR4][R18.64] ;  /* 0x0000000412130981 */ /* 0x000ea4000c1e1900 */
[----:B---3--:R-:W-:Y:S02]  /*08d0*/  @!P1 IMAD.WIDE R8, R25, 0x4, R8 ;  /* 0x0000000419089825 */ /* 0x008fe400078e0208 */
[----:B------:R-:W3:Y:S04]  /*08e0*/  @P0 LDG.E R7, desc[UR4][R6.64] ;  /* 0x0000000406070981 */ /* 0x000ee8000c1e1900 */
[----:B------:R-:W5:Y:S04]  /*08f0*/  @!P1 LDG.E R4, desc[UR4][R4.64] ;  /* 0x0000000404049981 */ /* 0x000f68000c1e1900 */
[----:B------:R-:W5:Y:S01]  /*0900*/  @!P1 LDG.E R8, desc[UR4][R8.64] ;  /* 0x0000000408089981 */ /* 0x000f62000c1e1900 */
[----:B----4-:R-:W-:Y:S01]  /*0910*/  @P0 FFMA R12, R16, R10, R15 ;  /* 0x0000000a100c0223 */ /* 0x010fe2000000000f */
[----:B------:R-:W-:-:S04]  /*0920*/  @P0 FADD R10, R11, R10 ;  /* 0x0000000a0b0a0221 */ /* 0x000fc80000000000 */
[----:B--2---:R-:W-:Y:S01]  /*0930*/  @P0 FADD R11, R10, R19 ;  /* 0x000000130a0b0221 */ /* 0x004fe20000000000 */
[----:B---3--:R-:W-:-:S04]  /*0940*/  @P0 FFMA R15, R7, R19, R12 ;  /* 0x00000013070f0223 */ /* 0x008fc8000000000c */
[----:B-----5:R-:W-:Y:S01]  /*0950*/  @!P1 FFMA R15, R4, R8, R15 ;  /* 0x00000008040f9223 */ /* 0x020fe2000000000f */
[----:B------:R-:W-:-:S07]  /*0960*/  @!P1 FADD R11, R11, R8 ;  /* 0x000000080b0b9221 */ /* 0x000fce0000000000 */
.L_x_69:
[----:B------:R-:W0:Y:S01]  /*0970*/  LDCU UR6, c[0x0][0x38c] ;  /* 0x00007180ff0677ac */ /* 0x000e220008000800 */
[----:B------:R-:W-:Y:S01]  /*0980*/  I2FP.F32.S32 R5, R2 ;  /* 0x0000000200057245 */ /* 0x000fe20000201400 */
[----:B------:R-:W-:Y:S03]  /*0990*/  BSSY.RECONVERGENT B0, `(.L_x_73) ;  /* 0x000000d000007945 */ /* 0x000fe60003800200 */
[----:B------:R-:W1:Y:S01]  /*09a0*/  MUFU.RCP R4, R5 ;  /* 0x0000000500047308 */ /* 0x000e620000001000 */
[----:B0-----:R-:W-:-:S07]  /*09b0*/  FMUL R2, R15, UR6 ;  /* 0x000000060f027c20 */ /* 0x001fce0008400000 */
[----:B------:R-:W0:Y:S01]  /*09c0*/  FCHK P0, R2, R5 ;  /* 0x0000000502007302 */ /* 0x000e220000000000 */
[----:B-1----:R-:W-:-:S04]  /*09d0*/  FFMA R7, -R5, R4, 1 ;  /* 0x3f80000005077423 */ /* 0x002fc80000000104 */
[----:B------:R-:W-:-:S04]  /*09e0*/  FFMA R7, R4, R7, R4 ;  /* 0x0000000704077223 */ /* 0x000fc80000000004 */
[----:B------:R-:W-:-:S04]  /*09f0*/  FFMA R4, R2, R7, RZ ;  /* 0x0000000702047223 */ /* 0x000fc800000000ff */
[----:B------:R-:W-:-:S04]  /*0a00*/  FFMA R6, -R5, R4, R2 ;  /* 0x0000000405067223 */ /* 0x000fc80000000102 */
[----:B------:R-:W-:Y:S01]  /*0a10*/  FFMA R4, R7, R6, R4 ;  /* 0x0000000607047223 */ /* 0x000fe20000000004 */
[----:B0-----:R-:W-:Y:S06]  /*0a20*/  @!P0 BRA `(.L_x_74) ;  /* 0x00000000000c8947 */ /* 0x001fec0003800000 */
[----:B------:R-:W-:-:S07]  /*0a30*/  MOV R4, 0xa50 ;  /* 0x00000a5000047802 */ /* 0x000fce0000000f00 */
[----:B------:R-:W-:Y:S05]  /*0a40*/  CALL.REL.NOINC `($__internal_3_$__cuda_sm3x_div_rn_noftz_f32_slowpath) ;  /* 0x00000000007c7944 */ /* 0x000fea0003c00000 */
[----:B------:R-:W-:-:S07]  /*0a50*/  MOV R4, R2 ;  /* 0x0000000200047202 */ /* 0x000fce0000000f00 */
.L_x_74:
[----:B------:R-:W-:Y:S05]  /*0a60*/  BSYNC.RECONVERGENT B0 ;  /* 0x0000000000007941 */ /* 0x000fea0003800200 */
.L_x_73:
[----:B------:R-:W0:Y:S01]  /*0a70*/  LDC.64 R6, c[0x0][0x390] ;  /* 0x0000e400ff067b82 */ /* 0x000e220000000a00 */
[----:B------:R-:W1:Y:S02]  /*0a80*/  LDCU UR6, c[0x0][0x380] ;  /* 0x00007000ff0677ac */ /* 0x000e640008000800 */
[----:B-1----:R-:W-:Y:S01]  /*0a90*/  IMAD R9, R0, UR6, R3 ;  /* 0x0000000600097c24 */ /* 0x002fe2000f8e0203 */
[----:B------:R-:W1:Y:S03]  /*0aa0*/  LDCU UR6, c[0x0][0x38c] ;  /* 0x00007180ff0677ac */ /* 0x000e660008000800 */
[----:B0-----:R-:W-:-:S05]  /*0ab0*/  IMAD.WIDE R6, R9, 0x4, R6 ;  /* 0x0000000409067825 */ /* 0x001fca00078e0206 */
[----:B------:R-:W2:Y:S01]  /*0ac0*/  LDG.E R9, desc[UR4][R6.64] ;  /* 0x0000000406097981 */ /* 0x000ea2000c1e1900 */
[----:B------:R-:W0:Y:S01]  /*0ad0*/  MUFU.RCP R0, R5 ;  /* 0x0000000500007308 */ /* 0x000e220000001000 */
[----:B------:R-:W-:Y:S01]  /*0ae0*/  BSSY.RECONVERGENT B0, `(.L_x_75) ;  /* 0x000000f000007945 */ /* 0x000fe20003800200 */
[----:B0-----:R-:W-:-:S04]  /*0af0*/  FFMA R13, -R5, R0, 1 ;  /* 0x3f800000050d7423 */ /* 0x001fc80000000100 */
[----:B------:R-:W-:Y:S01]  /*0b00*/  FFMA R0, R0, R13, R0 ;  /* 0x0000000d00007223 */ /* 0x000fe20000000000 */
[----:B--2---:R-:W-:Y:S01]  /*0b10*/  FADD R9, R9, -R4 ;  /* 0x8000000409097221 */ /* 0x004fe20000000000 */
[----:B-1----:R-:W-:-:S04]  /*0b20*/  FMUL R4, R11, UR6 ;  /* 0x000000060b047c20 */ /* 0x002fc80008400000 */
[----:B------:R0:W-:Y:S01]  /*0b30*/  STG.E desc[UR4][R6.64], R9 ;  /* 0x0000000906007986 */ /* 0x0001e2000c101904 */
[----:B------:R-:W1:Y:S01]  /*0b40*/  FCHK P0, R4, R5 ;  /* 0x0000000504007302 */ /* 0x000e620000000000 */
[----:B------:R-:W-:-:S04]  /*0b50*/  FFMA R2, R0, R4, RZ ;  /* 0x0000000400027223 */ /* 0x000fc800000000ff */
[----:B------:R-:W-:-:S04]  /*0b60*/  FFMA R11, -R5, R2, R4 ;  /* 0x00000002050b7223 */ /* 0x000fc80000000104 */
[----:B------:R-:W-:Y:S01]  /*0b70*/  FFMA R0, R0, R11, R2 ;  /* 0x0000000b00007223 */ /* 0x000fe20000000002 */
[----:B01----:R-:W-:Y:S06]  /*0b80*/  @!P0 BRA `(.L_x_76) ;  /* 0x0000000000108947 */ /* 0x003fec0003800000 */
[----:B------:R-:W-:Y:S02]  /*0b90*/  MOV R2, R4 ;  /* 0x0000000400027202 */ /* 0x000fe40000000f00 */
[----:B------:R-:W-:-:S07]  /*0ba0*/  MOV R4, 0xbc0 ;  /* 0x00000bc000047802 */ /* 0x000fce0000000f00 */
[----:B------:R-:W-:Y:S05]  /*0bb0*/  CALL.REL.NOINC `($__internal_3_$__cuda_sm3x_div_rn_noftz_f32_slowpath) ;  /* 0x0000000000207944 */ /* 0x000fea0003c00000 */
[----:B------:R-:W-:-:S07]  /*0bc0*/  MOV R0, R2 ;  /* 0x0000000200007202 */ /* 0x000fce0000000f00 */
.L_x_76:
[----:B------:R-:W-:Y:S05]  /*0bd0*/  BSYNC.RECONVERGENT B0 ;  /* 0x0000000000007941 */ /* 0x000fea0003800200 */
.L_x_75:
[----:B------:R-:W0:Y:S02]  /*0be0*/  LDC.64 R4, c[0x0][0x398] ;  /* 0x0000e600ff047b82 */ /* 0x000e240000000a00 */
[----:B0-----:R-:W-:-:S05]  /*0bf0*/  IMAD.WIDE R2, R3, 0x4, R4 ;  /* 0x0000000403027825 */ /* 0x001fca00078e0204 */
[----:B------:R-:W2:Y:S02]  /*0c00*/  LDG.E R5, desc[UR4][R2.64] ;  /* 0x0000000402057981 */ /* 0x000ea4000c1e1900 */
[----:B--2---:R-:W-:-:S05]  /*0c10*/  FADD R5, R5, -R0 ;  /* 0x8000000005057221 */ /* 0x004fca0000000000 */
[----:B------:R-:W-:Y:S01]  /*0c20*/  STG.E desc[UR4][R2.64], R5 ;  /* 0x0000000502007986 */ /* 0x000fe2000c101904 */
[----:B------:R-:W-:Y:S05]  /*0c30*/  EXIT ;  /* 0x000000000000794d */ /* 0x000fea0003800000 */
        .weak           $__internal_3_$__cuda_sm3x_div_rn_noftz_f32_slowpath
        .type           $__internal_3_$__cuda_sm3x_div_rn_noftz_f32_slowpath,@function
        .size           $__internal_3_$__cuda_sm3x_div_rn_noftz_f32_slowpath,(.L_x_102 - $__internal_3_$__cuda_sm3x_div_rn_noftz_f32_slowpath)
$__internal_3_$__cuda_sm3x_div_rn_noftz_f32_slowpath:
        /* <DEDUP_REMOVED lines=35> */
.L_x_78:
        /* <DEDUP_REMOVED lines=29> */
[-CC-:B------:R-:W-:Y:S01]  /*1040*/  FFMA.RZ R6, R14, R10.reuse, R15.reuse ;  /* 0x0000000a0e067223 */ /* 0x180fe2000000c00f */
[----:B------:R-:W-:Y:S01]  /*1050*/  IADD3 R9, PT, PT, R12, 0x20, RZ ;  /* 0x000000200c097810 */ /* 0x000fe20007ffe0ff */
[-CC-:B------:R-:W-:Y:S01]  /*1060*/  FFMA.RM R7, R14, R10.reuse, R15.reuse ;  /* 0x0000000a0e077223 */ /* 0x180fe2000000400f */
[----:B------:R-:W-:Y:S02]  /*1070*/  ISETP.NE.AND P2, PT, R12, RZ, PT ;  /* 0x000000ff0c00720c */ /* 0x000fe40003f45270 */
[----:B------:R-:W-:Y:S01]  /*1080*/  LOP3.LUT R8, R6, 0x7fffff, RZ, 0xc0, !PT ;  /* 0x007fffff06087812 */ /* 0x000fe200078ec0ff */
[----:B------:R-:W-:Y:S01]  /*1090*/  FFMA.RP R6, R14, R10, R15 ;  /* 0x0000000a0e067223 */ /* 0x000fe2000000800f */
[----:B------:R-:W-:Y:S02]  /*10a0*/  ISETP.NE.AND P1, PT, R12, RZ, PT ;  /* 0x000000ff0c00720c */ /* 0x000fe40003f25270 */
[----:B------:R-:W-:Y:S02]  /*10b0*/  LOP3.LUT R8, R8, 0x800000, RZ, 0xfc, !PT ;  /* 0x0080000008087812 */ /* 0x000fe400078efcff */
[----:B------:R-:W-:-:S02]  /*10c0*/  IADD3 R10, PT, PT, -R12, RZ, RZ ;  /* 0x000000ff0c0a7210 */ /* 0x000fc40007ffe1ff */
[----:B------:R-:W-:Y:S02]  /*10d0*/  SHF.L.U32 R9, R8, R9, RZ ;  /* 0x0000000908097219 */ /* 0x000fe400000006ff */
[----:B------:R-:W-:Y:S02]  /*10e0*/  FSETP.NEU.FTZ.AND P0, PT, R6, R7, PT ;  /* 0x000000070600720b */ /* 0x000fe40003f1d000 */
[----:B------:R-:W-:Y:S02]  /*10f0*/  SEL R7, R10, RZ, P2 ;  /* 0x000000ff0a077207 */ /* 0x000fe40001000000 */
[----:B------:R-:W-:Y:S02]  /*1100*/  ISETP.NE.AND P1, PT, R9, RZ, P1 ;  /* 0x000000ff0900720c */ /* 0x000fe40000f25270 */
[----:B------:R-:W-:Y:S02]  /*1110*/  SHF.R.U32.HI R7, RZ, R7, R8 ;  /* 0x00000007ff077219 */ /* 0x000fe40000011608 */
[----:B------:R-:W-:-:S02]  /*1120*/  PLOP3.LUT P0, PT, P0, P1, PT, 0xf8, 0x8f ;  /* 0x00000000008f781c */ /* 0x000fc40000703f70 */
[----:B------:R-:W-:Y:S02]  /*1130*/  SHF.R.U32.HI R9, RZ, 0x1, R7 ;  /* 0x00000001ff097819 */ /* 0x000fe40000011607 */
[----:B------:R-:W-:-:S04]  /*1140*/  SEL R6, RZ, 0x1, !P0 ;  /* 0x00000001ff067807 */ /* 0x000fc80004000000 */
[----:B------:R-:W-:-:S04]  /*1150*/  LOP3.LUT R6, R6, 0x1, R9, 0xf8, !PT ;  /* 0x0000000106067812 */ /* 0x000fc800078ef809 */
[----:B------:R-:W-:-:S04]  /*1160*/  LOP3.LUT R6, R6, R7, RZ, 0xc0, !PT ;  /* 0x0000000706067212 */ /* 0x000fc800078ec0ff */
[----:B------:R-:W-:-:S04]  /*1170*/  IADD3 R9, PT, PT, R9, R6, RZ ;  /* 0x0000000609097210 */ /* 0x000fc80007ffe0ff */
[----:B------:R-:W-:Y:S01]  /*1180*/  LOP3.LUT R2, R9, R2, RZ, 0xfc, !PT ;  /* 0x0000000209027212 */ /* 0x000fe200078efcff */
[----:B------:R-:W-:Y:S06]  /*1190*/  BRA `(.L_x_86) ;  /* 0x0000000000107947 */ /* 0x000fec0003800000 */
.L_x_85:
[----:B------:R-:W-:-:S04]  /*11a0*/  LOP3.LUT R2, R2, 0x80000000, RZ, 0xc0, !PT ;  /* 0x8000000002027812 */ /* 0x000fc800078ec0ff */
[----:B------:R-:W-:Y:S01]  /*11b0*/  LOP3.LUT R2, R2, 0x7f800000, RZ, 0xfc, !PT ;  /* 0x7f80000002027812 */ /* 0x000fe200078efcff */
[----:B------:R-:W-:Y:S06]  /*11c0*/  BRA `(.L_x_86) ;  /* 0x0000000000047947 */ /* 0x000fec0003800000 */
.L_x_84:
[----:B------:R-:W-:-:S07]  /*11d0*/  LEA R2, R9, R2, 0x17 ;  /* 0x0000000209027211 */ /* 0x000fce00078eb8ff */
.L_x_86:
[----:B------:R-:W-:Y:S05]  /*11e0*/  BSYNC.RECONVERGENT B2 ;  /* 0x0000000000027941 */ /* 0x000fea0003800200 */
.L_x_83:
[----:B------:R-:W-:Y:S05]  /*11f0*/  BRA `(.L_x_87) ;  /* 0x0000000000207947 */ /* 0x000fea0003800000 */
.L_x_82:
[----:B------:R-:W-:-:S04]  /*1200*/  LOP3.LUT R2, R7, 0x80000000, R2, 0x48, !PT ;  /* 0x8000000007027812 */ /* 0x000fc800078e4802 */
[----:B------:R-:W-:Y:S01]  /*1210*/  LOP3.LUT R2, R2, 0x7f800000, RZ, 0xfc, !PT ;  /* 0x7f80000002027812 */ /* 0x000fe200078efcff */
[----:B------:R-:W-:Y:S06]  /*1220*/  BRA `(.L_x_87) ;  /* 0x0000000000147947 */ /* 0x000fec0003800000 */
.L_x_81:
[----:B------:R-:W-:Y:S01]  /*1230*/  LOP3.LUT R2, R7, 0x80000000, R2, 0x48, !PT ;  /* 0x8000000007027812 */ /* 0x000fe200078e4802 */
[----:B------:R-:W-:Y:S06]  /*1240*/  BRA `(.L_x_87) ;  /* 0x00000000000c7947 */ /* 0x000fec0003800000 */
.L_x_80:
[----:B------:R-:W0:Y:S01]  /*1250*/  MUFU.RSQ R2, -QNAN ;  /* 0xffc0000000027908 */ /* 0x000e220000001400 */
[----:B------:R-:W-:Y:S05]  /*1260*/  BRA `(.L_x_87) ;  /* 0x0000000000047947 */ /* 0x000fea0003800000 */
.L_x_79:
[----:B------:R-:W-:-:S07]  /*1270*/  FADD.FTZ R2, R2, R5 ;  /* 0x0000000502027221 */ /* 0x000fce0000010000 */
.L_x_87:
[----:B------:R-:W-:Y:S05]  /*1280*/  BSYNC.RECONVERGENT B1 ;  /* 0x0000000000017941 */ /* 0x000fea0003800200 */
.L_x_77:
[----:B------:R-:W-:Y:S01]  /*1290*/  HFMA2 R7, -RZ, RZ, 0, 0 ;  /* 0x00000000ff077431 */ /* 0x000fe200000001ff */
[----:B------:R-:W-:-:S04]  /*12a0*/  MOV R6, R4 ;  /* 0x0000000400067202 */ /* 0x000fc80000000f00 */
[----:B0-----:R-:W-:Y:S05]  /*12b0*/  RET.REL.NODEC R6 `(_Z12update_layeriiifPfS_S_S_) ;  /* 0xffffffec06507950 */ /* 0x001fea0003c3ffff */
.L_x_88:
        /* <DEDUP_REMOVED lines=12> */
.L_x_102:


//--------------------- .text._Z8backwardiiiPfS_S_S_S_ --------------------------
	.section	.text._Z8backwardiiiPfS_S_S_S_,"ax",@progbits
	.align	128
        .global         _Z8backwardiiiPfS_S_S_S_
        .type           _Z8backwardiiiPfS_S_S_S_,@function
        .size           _Z8backwardiiiPfS_S_S_S_,(.L_x_110 - _Z8backwardiiiPfS_S_S_S_)
        .other          _Z8backwardiiiPfS_S_S_S_,@"STO_CUDA_ENTRY STV_DEFAULT"
_Z8backwardiiiPfS_S_S_S_:
.text._Z8backwardiiiPfS_S_S_S_:
[----:B------:R-:W-:Y:S01]  /*0000*/  LDC R1, c[0x0][0x37c] ;  /* 0x0000df00ff017b82 */ /* 0x000fe20000000800 */
[----:B------:R-:W0:Y:S07]  /*0010*/  S2R R3, SR_TID.X ;  /* 0x0000000000037919 */ /* 0x000e2e0000002100 */
[----:B------:R-:W0:Y:S01]  /*0020*/  S2UR UR4, SR_CTAID.X ;  /* 0x00000000000479c3 */ /* 0x000e220000002500 */
[----:B------:R-:W1:Y:S01]  /*0030*/  LDCU UR6, c[0x0][0x380] ;  /* 0x00007000ff0677ac */ /* 0x000e620008000800 */
[----:B------:R-:W2:Y:S06]  /*0040*/  S2R R5, SR_TID.Y ;  /* 0x0000000000057919 */ /* 0x000eac0000002200 */
[----:B------:R-:W0:Y:S08]  /*0050*/  LDC R0, c[0x0][0x360] ;  /* 0x0000d800ff007b82 */ /* 0x000e300000000800 */
[----:B------:R-:W2:Y:S08]  /*0060*/  S2UR UR5, SR_CTAID.Y ;  /* 0x00000000000579c3 */ /* 0x000eb00000002600 */
[----:B------:R-:W2:Y:S08]  /*0070*/  LDC R16, c[0x0][0x364] ;  /* 0x0000d900ff107b82 */ /* 0x000eb00000000800 */
[----:B------:R-:W3:Y:S01]  /*0080*/  LDC R17, c[0x0][0x388] ;  /* 0x0000e200ff117b82 */ /* 0x000ee20000000800 */
[----:B0-----:R-:W-:-:S02]  /*0090*/  IMAD R0, R0, UR4, R3 ;  /* 0x0000000400007c24 */ /* 0x001fc4000f8e0203 */
[----:B--2---:R-:W-:-:S03]  /*00a0*/  IMAD R16, R16, UR5, R5 ;  /* 0x0000000510107c24 */ /* 0x004fc6000f8e0205 */
[----:B---3--:R-:W-:-:S04]  /*00b0*/  ISETP.GE.AND P0, PT, R0, R17, PT ;  /* 0x000000110000720c */ /* 0x008fc80003f06270 */
[----:B-1----:R-:W-:-:S13]  /*00c0*/  ISETP.GE.OR P0, PT, R16, UR6, P0 ;  /* 0x0000000610007c0c */ /* 0x002fda0008706670 */
[----:B------:R-:W-:Y:S05]  /*00d0*/  @P0 EXIT ;  /* 0x000000000000094d */ /* 0x000fea0003800000 */
[----:B------:R-:W0:Y:S01]  /*00e0*/  LDC R19, c[0x0][0x384] ;  /* 0x0000e100ff137b82 */ /* 0x000e220000000800 */
[----:B------:R-:W1:Y:S01]  /*00f0*/  LDCU.64 UR4, c[0x0][0x358] ;  /* 0x00006b00ff0477ac */ /* 0x000e620008000a00 */
[----:B------:R-:W-:Y:S01]  /*0100*/  HFMA2 R25, -RZ, RZ, 0, 0 ;  /* 0x00000000ff197431 */ /* 0x000fe200000001ff */
[----:B0-----:R-:W-:-:S13]  /*0110*/  ISETP.GE.AND P0, PT, R19, 0x1, PT ;  /* 0x000000011300780c */ /* 0x001fda0003f06270 */
[----:B-1----:R-:W-:Y:S05]  /*0120*/  @!P0 BRA `(.L_x_89) ;  /* 0x0000000400e08947 */ /* 0x002fea0003800000 */
[C---:B------:R-:W-:Y:S01]  /*0130*/  ISETP.GE.U32.AND P1, PT, R19.reuse, 0x8, PT ;  /* 0x000000081300780c */ /* 0x040fe20003f26070 */
[----:B------:R-:W-:Y:S01]  /*0140*/  IMAD R20, R16, R19, RZ ;  /* 0x0000001310147224 */ /* 0x000fe200078e02ff */
[----:B------:R-:W-:Y:S02]  /*0150*/  LOP3.LUT R27, R19, 0x7, RZ, 0xc0, !PT ;  /* 0x00000007131b7812 */ /* 0x000fe400078ec0ff */
[----:B------:R-:W-:Y:S02]  /*0160*/  MOV R25, RZ ;  /* 0x000000ff00197202 */ /* 0x000fe40000000f00 */
[----:B------:R-:W-:Y:S02]  /*0170*/  ISETP.NE.AND P0, PT, R27, RZ, PT ;  /* 0x000000ff1b00720c */ /* 0x000fe40003f05270 */
[----:B------:R-:W-:-:S05]  /*0180*/  MOV R21, RZ ;  /* 0x000000ff00157202 */ /* 0x000fca0000000f00 */
[----:B------:R-:W-:Y:S06]  /*0190*/  @!P1 BRA `(.L_x_90) ;  /* 0x0000000000c49947 */ /* 0x000fec0003800000 */
[----:B------:R-:W0:Y:S01]  /*01a0*/  LDC.64 R2, c[0x0][0x3a0] ;  /* 0x0000e800ff027b82 */ /* 0x000e220000000a00 */
[----:B------:R-:W-:Y:S02]  /*01b0*/  LOP3.LUT R21, R19, 0x7ffffff8, RZ, 0xc0, !PT ;  /* 0x7ffffff813157812 */ /* 0x000fe400078ec0ff */
[----:B------:R-:W-:Y:S02]  /*01c0*/  MOV R25, RZ ;  /* 0x000000ff00197202 */ /* 0x000fe40000000f00 */
[----:B------:R-:W-:Y:S02]  /*01d0*/  MOV R18, R0 ;  /* 0x0000000000127202 */ /* 0x000fe40000000f00 */
[----:B------:R-:W-:Y:S01]  /*01e0*/  IADD3 R22, PT, PT, -R21, RZ, RZ ;  /* 0x000000ff15167210 */ /* 0x000fe20007ffe1ff */
[----:B0-----:R-:W-:-:S03]  /*01f0*/  IMAD.WIDE.U32 R2, R20, 0x4, R2 ;  /* 0x0000000414027825 */ /* 0x001fc600078e0002 */
[----:B------:R-:W-:-:S04]  /*0200*/  IADD3 R5, P1, PT, R2, 0x10, RZ ;  /* 0x0000001002057810 */ /* 0x000fc80007f3e0ff */
[----:B------:R-:W-:-:S09]  /*0210*/  IADD3.X R6, PT, PT, RZ, R3, RZ, P1, !PT ;  /* 0x00000003ff067210 */ /* 0x000fd20000ffe4ff */
.L_x_91:
[----:B------:R-:W0:Y:S01]  /*0220*/  LDC.64 R14, c[0x0][0x390] ;  /* 0x0000e400ff0e7b82 */ /* 0x000e220000000a00 */
[----:B------:R-:W-:Y:S02]  /*0230*/  MOV R2, R5 ;  /* 0x0000000500027202 */ /* 0x000fe40000000f00 */
[----:B------:R-:W-:-:S05]  /*0240*/  MOV R3, R6 ;  /* 0x0000000600037202 */ /* 0x000fca0000000f00 */
[----:B------:R-:W2:Y:S04]  /*0250*/  LDG.E R24, desc[UR4][R2.64+-0x10] ;  /* 0xfffff00402187981 */ /* 0x000ea8000c1e1900 */
[----:B------:R-:W3:Y:S04]  /*0260*/  LDG.E R23, desc[UR4][R2.64+-0xc] ;  /* 0xfffff40402177981 */ /* 0x000ee8000c1e1900 */
[----:B------:R-:W4:Y:S04]  /*0270*/  LDG.E R28, desc[UR4][R2.64+-0x8] ;  /* 0xfffff804021c7981 */ /* 0x000f28000c1e1900 */
[----:B------:R-:W5:Y:S01]  /*0280*/  LDG.E R29, desc[UR4][R2.64+-0x4] ;  /* 0xfffffc04021d7981 */ /* 0x000f62000c1e1900 */
[----:B0-----:R-:W-:-:S05]  /*0290*/  IMAD.WIDE R14, R18, 0x4, R14 ;  /* 0x00000004120e7825 */ /* 0x001fca00078e020e */
[----:B------:R0:W2:Y:S01]  /*02a0*/  LDG.E R26, desc[UR4][R14.64] ;  /* 0x000000040e1a7981 */ /* 0x0000a2000c1e1900 */
[----:B------:R-:W-:-:S04]  /*02b0*/  IMAD.WIDE R12, R17, 0x4, R14 ;  /* 0x00000004110c7825 */ /* 0x000fc800078e020e */
[C---:B------:R-:W-:Y:S02]  /*02c0*/  IMAD.WIDE R4, R17.reuse, 0x4, R12 ;  /* 0x0000000411047825 */ /* 0x040fe400078e020c */
[----:B------:R-:W3:Y:S02]  /*02d0*/  LDG.E R12, desc[UR4][R12.64] ;  /* 0x000000040c0c7981 */ /* 0x000ee4000c1e1900 */
[C---:B------:R-:W-:Y:S02]  /*02e0*/  IMAD.WIDE R6, R17.reuse, 0x4, R4 ;  /* 0x0000000411067825 */ /* 0x040fe400078e0204 */
[----:B------:R-:W4:Y:S02]  /*02f0*/  LDG.E R5, desc[UR4][R4.64] ;  /* 0x0000000404057981 */ /* 0x000f24000c1e1900 */
[C---:B------:R-:W-:Y:S02]  /*0300*/  IMAD.WIDE R8, R17.reuse, 0x4, R6 ;  /* 0x0000000411087825 */ /* 0x040fe400078e0206 */
[----:B------:R2:W5:Y:S02]  /*0310*/  LDG.E R6, desc[UR4][R6.64] ;  /* 0x0000000406067981 */ /* 0x000564000c1e1900 */
[----:B------:R-:W-:-:S02]  /*0320*/  IMAD.WIDE R10, R17, 0x4, R8 ;  /* 0x00000004110a7825 */ /* 0x000fc400078e0208 */
[----:B------:R-:W5:Y:S04]  /*0330*/  LDG.E R4, desc[UR4][R2.64+0x4] ;  /* 0x0000040402047981 */ /* 0x000f68000c1e1900 */
[----:B------:R-:W5:Y:S01]  /*0340*/  LDG.E R8, desc[UR4][R8.64] ;  /* 0x0000000408087981 */ /* 0x000f62000c1e1900 */
[----:B0-----:R-:W-:-:S03]  /*0350*/  IMAD.WIDE R14, R17, 0x4, R10 ;  /* 0x00000004110e7825 */ /* 0x001fc600078e020a */
[----:B------:R-:W5:Y:S04]  /*0360*/  LDG.E R10, desc[UR4][R10.64] ;  /* 0x000000040a0a7981 */ /* 0x000f68000c1e1900 */
[----:B------:R-:W5:Y:S04]  /*0370*/  LDG.E R13, desc[UR4][R14.64] ;  /* 0x000000040e0d7981 */ /* 0x000f68000c1e1900 */
[----:B------:R-:W5:Y:S01]  /*0380*/  LDG.E R9, desc[UR4][R2.64+0xc] ;  /* 0x00000c0402097981 */ /* 0x000f62000c1e1900 */
[----:B--2---:R-:W-:-:S03]  /*0390*/  FFMA R7, R26, R24, R25 ;  /* 0x000000181a077223 */ /* 0x004fc60000000019 */
[----:B------:R-:W2:Y:S01]  /*03a0*/  LDG.E R26, desc[UR4][R2.64] ;  /* 0x00000004021a7981 */ /* 0x000ea2000c1e1900 */
[----:B------:R-:W-:-:S03]  /*03b0*/  IMAD.WIDE R24, R17, 0x4, R14 ;  /* 0x0000000411187825 */ /* 0x000fc600078e020e */
[----:B------:R-:W2:Y:S04]  /*03c0*/  LDG.E R14, desc[UR4][R2.64+0x8] ;  /* 0x00000804020e7981 */ /* 0x000ea8000c1e1900 */
[----:B------:R-:W2:Y:S01]  /*03d0*/  LDG.E R25, desc[UR4][R24.64] ;  /* 0x0000000418197981 */ /* 0x000ea2000c1e1900 */
[----:B---3--:R-:W-:Y:S01]  /*03e0*/  FFMA R12, R12, R23, R7 ;  /* 0x000000170c0c7223 */ /* 0x008fe20000000007 */
[----:B------:R-:W-:-:S03]  /*03f0*/  IADD3 R22, PT, PT, R22, 0x8, RZ ;  /* 0x0000000816167810 */ /* 0x000fc60007ffe0ff */
[----:B----4-:R-:W-:Y:S01]  /*0400*/  FFMA R5, R5, R28, R12 ;  /* 0x0000001c05057223 */ /* 0x010fe2000000000c */
[----:B------:R-:W-:-:S03]  /*0410*/  ISETP.NE.AND P1, PT, R22, RZ, PT ;  /* 0x000000ff1600720c */ /* 0x000fc60003f25270 */
[----:B-----5:R-:W-:Y:S01]  /*0420*/  FFMA R5, R6, R29, R5 ;  /* 0x0000001d06057223 */ /* 0x020fe20000000005 */
[----:B------:R-:W-:-:S03]  /*0430*/  LEA R18, R17, R18, 0x3 ;  /* 0x0000001211127211 */ /* 0x000fc600078e18ff */
[----:B--2---:R-:W-:-:S04]  /*0440*/  FFMA R5, R8, R26, R5 ;  /* 0x0000001a08057223 */ /* 0x004fc80000000005 */
[----:B------:R-:W-:Y:S01]  /*0450*/  FFMA R4, R10, R4, R5 ;  /* 0x000000040a047223 */ /* 0x000fe20000000005 */
[----:B------:R-:W-:-:S03]  /*0460*/  IADD3 R5, P2, PT, R2, 0x20, RZ ;  /* 0x0000002002057810 */ /* 0x000fc60007f5e0ff */
[----:B------:R-:W-:Y:S01]  /*0470*/  FFMA R4, R13, R14, R4 ;  /* 0x0000000e0d047223 */ /* 0x000fe20000000004 */
[----:B------:R-:W-:-:S03]  /*0480*/  IADD3.X R6, PT, PT, RZ, R3, RZ, P2, !PT ;  /* 0x00000003ff067210 */ /* 0x000fc600017fe4ff */
[----:B------:R-:W-:Y:S01]  /*0490*/  FFMA R25, R25, R9, R4 ;  /* 0x0000000919197223 */ /* 0x000fe20000000004 */
[----:B------:R-:W-:Y:S06]  /*04a0*/  @P1 BRA `(.L_x_91) ;  /* 0xfffffffc005c1947 */ /* 0x000fec000383ffff */
.L_x_90:
[----:B------:R-:W-:Y:S05]  /*04b0*/  @!P0 BRA `(.L_x_89) ;  /* 0x0000000000fc8947 */ /* 0x000fea0003800000 */
[----:B------:R-:W-:Y:S02]  /*04c0*/  ISETP.GE.U32.AND P1, PT, R27, 0x4, PT ;  /* 0x000000041b00780c */ /* 0x000fe40003f26070 */
[----:B------:R-:W-:-:S04]  /*04d0*/  LOP3.LUT R14, R19, 0x3, RZ, 0xc0, !PT ;  /* 0x00000003130e7812 */ /* 0x000fc800078ec0ff */
[----:B------:R-:W-:-:S07]  /*04e0*/  ISETP.NE.AND P0, PT, R14, RZ, PT ;  /* 0x000000ff0e00720c */ /* 0x000fce0003f05270 */
[----:B------:R-:W-:Y:S06]  /*04f0*/  @!P1 BRA `(.L_x_92) ;  /* 0x00000000006c9947 */ /* 0x000fec0003800000 */
[----:B------:R-:W0:Y:S01]  /*0500*/  LDC.64 R4, c[0x0][0x390] ;  /* 0x0000e400ff047b82 */ /* 0x000e220000000a00 */
[----:B------:R-:W1:Y:S01]  /*0510*/  LDCU.64 UR6, c[0x0][0x3a0] ;  /* 0x00007400ff0677ac */ /* 0x000e620008000a00 */
[----:B------:R-:W-:Y:S01]  /*0520*/  IMAD R3, R21, R17, R0 ;  /* 0x0000001115037224 */ /* 0x000fe200078e0200 */
[----:B------:R-:W-:-:S05]  /*0530*/  IADD3 R7, PT, PT, R20, R21, RZ ;  /* 0x0000001514077210 */ /* 0x000fca0007ffe0ff */
[----:B------:R-:W2:Y:S01]  /*0540*/  LDC.64 R12, c[0x0][0x3a0] ;  /* 0x0000e800ff0c7b82 */ /* 0x000ea20000000a00 */
[----:B0-----:R-:W-:Y:S01]  /*0550*/  IMAD.WIDE R4, R3, 0x4, R4 ;  /* 0x0000000403047825 */ /* 0x001fe200078e0204 */
[----:B------:R-:W-:-:S04]  /*0560*/  IADD3 R3, P1, PT, R20, R21, RZ ;  /* 0x0000001514037210 */ /* 0x000fc80007f3e0ff */
[----:B------:R-:W-:Y:S02]  /*0570*/  IADD3.X R8, PT, PT, RZ, RZ, RZ, P1, !PT ;  /* 0x000000ffff087210 */ /* 0x000fe40000ffe4ff */
[----:B-1----:R-:W-:Y:S01]  /*0580*/  LEA R2, P1, R3, UR6, 0x2 ;  /* 0x0000000603027c11 */ /* 0x002fe2000f8210ff */
[----:B--2---:R-:W-:-:S03]  /*0590*/  IMAD.WIDE.U32 R12, R7, 0x4, R12 ;  /* 0x00000004070c7825 */ /* 0x004fc600078e000c */
[----:B------:R-:W-:Y:S01]  /*05a0*/  LEA.HI.X R3, R3, UR7, R8, 0x2, P1 ;  /* 0x0000000703037c11 */ /* 0x000fe200088f1408 */
[C---:B------:R-:W-:Y:S02]  /*05b0*/  IMAD.WIDE R6, R17.reuse, 0x4, R4 ;  /* 0x0000000411067825 */ /* 0x040fe400078e0204 */
[----:B------:R-:W2:Y:S04]  /*05c0*/  LDG.E R12, desc[UR4][R12.64] ;  /* 0x000000040c0c7981 */ /* 0x000ea8000c1e1900 */
[----:B------:R-:W2:Y:S01]  /*05d0*/  LDG.E R4, desc[UR4][R4.64] ;  /* 0x0000000404047981 */ /* 0x000ea2000c1e1900 */
[----:B------:R-:W-:-:S03]  /*05e0*/  IMAD.WIDE R8, R17, 0x4, R6 ;  /* 0x0000000411087825 */ /* 0x000fc600078e0206 */
[----:B------:R-:W3:Y:S04]  /*05f0*/  LDG.E R6, desc[UR4][R6.64] ;  /* 0x0000000406067981 */ /* 0x000ee8000c1e1900 */
[----:B------:R-:W3:Y:S01]  /*0600*/  LDG.E R15, desc[UR4][R2.64+0x4] ;  /* 0x00000404020f7981 */ /* 0x000ee2000c1e1900 */
[----:B------:R-:W-:-:S03]  /*0610*/  IMAD.WIDE R10, R17, 0x4, R8 ;  /* 0x00000004110a7825 */ /* 0x000fc600078e0208 */
[----:B------:R-:W4:Y:S04]  /*0620*/  LDG.E R18, desc[UR4][R8.64] ;  /* 0x0000000408127981 */ /* 0x000f28000c1e1900 */
[----:B------:R-:W4:Y:S04]  /*0630*/  LDG.E R22, desc[UR4][R2.64+0x8] ;  /* 0x0000080402167981 */ /* 0x000f28000c1e1900 */
[----:B------:R-:W5:Y:S04]  /*0640*/  LDG.E R23, desc[UR4][R2.64+0xc] ;  /* 0x00000c0402177981 */ /* 0x000f68000c1e1900 */
[----:B------:R-:W5:Y:S01]  /*0650*/  LDG.E R10, desc[UR4][R10.64] ;  /* 0x000000040a0a7981 */ /* 0x000f62000c1e1900 */
[----:B------:R-:W-:Y:S01]  /*0660*/  IADD3 R21, PT, PT, R21, 0x4, RZ ;  /* 0x0000000415157810 */ /* 0x000fe20007ffe0ff */
[----:B--2---:R-:W-:-:S04]  /*0670*/  FFMA R25, R4, R12, R25 ;  /* 0x0000000c04197223 */ /* 0x004fc80000000019 */
[----:B---3--:R-:W-:-:S04]  /*0680*/  FFMA R15, R6, R15, R25 ;  /* 0x0000000f060f7223 */ /* 0x008fc80000000019 */
[----:B----4-:R-:W-:-:S04]  /*0690*/  FFMA R15, R18, R22, R15 ;  /* 0x00000016120f7223 */ /* 0x010fc8000000000f */
[----:B-----5:R-:W-:-:S07]  /*06a0*/  FFMA R25, R10, R23, R15 ;  /* 0x000000170a197223 */ /* 0x020fce000000000f */
.L_x_92:
[----:B------:R-:W-:Y:S05]  /*06b0*/  @!P0 BRA `(.L_x_89) ;  /* 0x00000000007c8947 */ /* 0x000fea0003800000 */
[----:B------:R-:W-:Y:S02]  /*06c0*/  ISETP.NE.AND P1, PT, R14, 0x1, PT ;  /* 0x000000010e00780c */ /* 0x000fe40003f25270 */
[----:B------:R-:W-:-:S04]  /*06d0*/  LOP3.LUT R19, R19, 0x1, RZ, 0xc0, !PT ;  /* 0x0000000113137812 */ /* 0x000fc800078ec0ff */
[----:B------:R-:W-:-:S07]  /*06e0*/  ISETP.NE.U32.AND P0, PT, R19, 0x1, PT ;  /* 0x000000011300780c */ /* 0x000fce0003f05070 */
[----:B------:R-:W0:Y:S01]  /*06f0*/  @P1 LDC.64 R10, c[0x0][0x3a0] ;  /* 0x0000e800ff0a1b82 */ /* 0x000e220000000a00 */
[CC--:B------:R-:W-:Y:S02]  /*0700*/  @P1 IADD3 R13, PT, PT, R20.reuse, R21.reuse, RZ ;  /* 0x00000015140d1210 */ /* 0x0c0fe40007ffe0ff */
[----:B------:R-:W-:-:S04]  /*0710*/  @P1 IADD3 R12, P2, PT, R20, R21, RZ ;  /* 0x00000015140c1210 */ /* 0x000fc80007f5e0ff */
[----:B------:R-:W-:Y:S01]  /*0720*/  @P1 IADD3.X R14, PT, PT, RZ, RZ, RZ, P2, !PT ;  /* 0x000000ffff0e1210 */ /* 0x000fe200017fe4ff */
[----:B------:R-:W1:Y:S08]  /*0730*/  @P1 LDC.64 R8, c[0x0][0x390] ;  /* 0x0000e400ff081b82 */ /* 0x000e700000000a00 */
[----:B------:R-:W2:Y:S08]  /*0740*/  @P1 LDC.64 R6, c[0x0][0x3a0] ;  /* 0x0000e800ff061b82 */ /* 0x000eb00000000a00 */
[----:B------:R-:W3:Y:S01]  /*0750*/  @!P0 LDC.64 R4, c[0x0][0x390] ;  /* 0x0000e400ff048b82 */ /* 0x000ee20000000a00 */
[----:B0-----:R-:W-:-:S04]  /*0760*/  @P1 IMAD.WIDE.U32 R10, R13, 0x4, R10 ;  /* 0x000000040d0a1825 */ /* 0x001fc800078e000a */
[C---:B------:R-:W-:Y:S01]  /*0770*/  @P1 IMAD R13, R21.reuse, R17, R0 ;  /* 0x00000011150d1224 */ /* 0x040fe200078e0200 */
[----:B------:R-:W-:Y:S01]  /*0780*/  @P1 IADD3 R21, PT, PT, R21, 0x2, RZ ;  /* 0x0000000215151810 */ /* 0x000fe20007ffe0ff */
[----:B------:R-:W4:Y:S01]  /*0790*/  @P1 LDG.E R10, desc[UR4][R10.64] ;  /* 0x000000040a0a1981 */ /* 0x000f22000c1e1900 */
[----:B------:R-:W0:Y:S01]  /*07a0*/  @!P0 LDC.64 R2, c[0x0][0x3a0] ;  /* 0x0000e800ff028b82 */ /* 0x000e220000000a00 */
[----:B-1----:R-:W-:Y:S01]  /*07b0*/  @P1 IMAD.WIDE R8, R13, 0x4, R8 ;  /* 0x000000040d081825 */ /* 0x002fe200078e0208 */
[----:B------:R-:W-:Y:S02]  /*07c0*/  @!P0 IADD3 R15, PT, PT, R20, R21, RZ ;  /* 0x00000015140f8210 */ /* 0x000fe40007ffe0ff */
[----:B--2---:R-:W-:Y:S01]  /*07d0*/  @P1 LEA R6, P2, R12, R6, 0x2 ;  /* 0x000000060c061211 */ /* 0x004fe200078410ff */
[----:B------:R-:W-:-:S03]  /*07e0*/  @!P0 IMAD R21, R21, R17, R0 ;  /* 0x0000001115158224 */ /* 0x000fc600078e0200 */
[----:B------:R-:W-:Y:S01]  /*07f0*/  @P1 LEA.HI.X R7, R12, R7, R14, 0x2, P2 ;  /* 0x000000070c071211 */ /* 0x000fe200010f140e */
[----:B------:R-:W-:Y:S01]  /*0800*/  @P1 IMAD.WIDE R12, R17, 0x4, R8 ;  /* 0x00000004110c1825 */ /* 0x000fe200078e0208 */
[----:B------:R-:W4:Y:S03]  /*0810*/  @P1 LDG.E R14, desc[UR4][R8.64] ;  /* 0x00000004080e1981 */ /* 0x000f26000c1e1900 */
[----:B---3--:R-:W-:Y:S01]  /*0820*/  @!P0 IMAD.WIDE R4, R21, 0x4, R4 ;  /* 0x0000000415048825 */ /* 0x008fe200078e0204 */
[----:B------:R-:W2:Y:S04]  /*0830*/  @P1 LDG.E R6, desc[UR4][R6.64+0x4] ;  /* 0x0000040406061981 */ /* 0x000ea8000c1e1900 */
[----:B------:R-:W2:Y:S01]  /*0840*/  @P1 LDG.E R13, desc[UR4][R12.64] ;  /* 0x000000040c0d1981 */ /* 0x000ea2000c1e1900 */
[----:B0-----:R-:W-:-:S03]  /*0850*/  @!P0 IMAD.WIDE.U32 R2, R15, 0x4, R2 ;  /* 0x000000040f028825 */ /* 0x001fc600078e0002 */
[----:B------:R-:W3:Y:S04]  /*0860*/  @!P0 LDG.E R4, desc[UR4][R4.64] ;  /* 0x0000000404048981 */ /* 0x000ee8000c1e1900 */
[----:B------:R-:W3:Y:S01]  /*0870*/  @!P0 LDG.E R2, desc[UR4][R2.64] ;  /* 0x0000000402028981 */ /* 0x000ee2000c1e1900 */
[----:B----4-:R-:W-:-:S04]  /*0880*/  @P1 FFMA R10, R14, R10, R25 ;  /* 0x0000000a0e0a1223 */ /* 0x010fc80000000019 */
[----:B--2---:R-:W-:-:S04]  /*0890*/  @P1 FFMA R25, R13, R6, R10 ;  /* 0x000000060d191223 */ /* 0x004fc8000000000a */
[----:B---3--:R-:W-:-:S07]  /*08a0*/  @!P0 FFMA R25, R4, R2, R25 ;  /* 0x0000000204198223 */ /* 0x008fce0000000019 */
.L_x_89:
[----:B------:R-:W0:Y:S01]  /*08b0*/  LDC.64 R2, c[0x0][0x3b0] ;  /* 0x0000ec00ff027b82 */ /* 0x000e220000000a00 */
[----:B------:R-:W-:-:S07]  /*08c0*/  IMAD R17, R16, R17, R0 ;  /* 0x0000001110117224 */ /* 0x000fce00078e0200 */
[----:B------:R-:W1:Y:S01]  /*08d0*/  LDC.64 R4, c[0x0][0x3a8] ;  /* 0x0000ea00ff047b82 */ /* 0x000e620000000a00 */
[----:B0-----:R-:W-:-:S06]  /*08e0*/  IMAD.WIDE R2, R17, 0x4, R2 ;  /* 0x0000000411027825 */ /* 0x001fcc00078e0202 */
[----:B------:R-:W2:Y:S01]  /*08f0*/  LDG.E R2, desc[UR4][R2.64] ;  /* 0x0000000402027981 */ /* 0x000ea2000c1e1900 */
[----:B-1----:R-:W-:Y:S01]  /*0900*/  IMAD.WIDE R4, R17, 0x4, R4 ;  /* 0x0000000411047825 */ /* 0x002fe200078e0204 */
[----:B--2---:R-:W-:-:S04]  /*0910*/  FSETP.GT.AND P0, PT, R2, RZ, PT ;  /* 0x000000ff0200720b */ /* 0x004fc80003f04000 */
[----:B------:R-:W-:-:S05]  /*0920*/  FSEL R25, R25, RZ, P0 ;  /* 0x000000ff19197208 */ /* 0x000fca0000000000 */
[----:B------:R-:W-:Y:S01]  /*0930*/  STG.E desc[UR4][R4.64], R25 ;  /* 0x0000001904007986 */ /* 0x000fe2000c101904 */
[----:B------:R-:W-:Y:S05]  /*0940*/  EXIT ;  /* 0x000000000000794d */ /* 0x000fea0003800000 */
.L_x_93:
        /* <DEDUP_REMOVED lines=11> */
.L_x_110:


//--------------------- .text._Z7forwardiiiPfS_S_S_ --------------------------
	.section	.text._Z7forwardiiiPfS_S_S_,"ax",@progbits
	.align	128
        .global         _Z7forwardiiiPfS_S_S_
        .type           _Z7forwardiiiPfS_S_S_,@function
        .size           _Z7forwardiiiPfS_S_S_,(.L_x_111 - _Z7forwardiiiPfS_S_S_)
        .other          _Z7forwardiiiPfS_S_S_,@"STO_CUDA_ENTRY STV_DEFAULT"
_Z7forwardiiiPfS_S_S_:
.text._Z7forwardiiiPfS_S_S_:
        /* <DEDUP_REMOVED lines=14> */
[----:B------:R-:W0:Y:S01]  /*00e0*/  LDC.64 R4, c[0x0][0x3a0] ;  /* 0x0000e800ff047b82 */ /* 0x000e220000000a00 */
[----:B------:R-:W1:Y:S07]  /*00f0*/  LDCU.64 UR4, c[0x0][0x358] ;  /* 0x00006b00ff0477ac */ /* 0x000e6e0008000a00 */
[----:B------:R-:W2:Y:S08]  /*0100*/  LDC R6, c[0x0][0x384] ;  /* 0x0000e100ff067b82 */ /* 0x000eb00000000800 */
[----:B------:R-:W3:Y:S01]  /*0110*/  LDC.64 R2, c[0x0][0x3a8] ;  /* 0x0000ea00ff027b82 */ /* 0x000ee20000000a00 */
[----:B0-----:R-:W-:-:S05]  /*0120*/  IMAD.WIDE R4, R7, 0x4, R4 ;  /* 0x0000000407047825 */ /* 0x001fca00078e0204 */
[----:B-1----:R-:W4:Y:S01]  /*0130*/  LDG.E R13, desc[UR4][R4.64] ;  /* 0x00000004040d7981 */ /* 0x002f22000c1e1900 */
[----:B------:R-:W-:Y:S01]  /*0140*/  IMAD R11, R9, R0, R7 ;  /* 0x00000000090b7224 */ /* 0x000fe200078e0207 */
[----:B--2---:R-:W-:-:S03]  /*0150*/  ISETP.GE.AND P0, PT, R6, 0x1, PT ;  /* 0x000000010600780c */ /* 0x004fc60003f06270 */
[----:B---3--:R-:W-:-:S05]  /*0160*/  IMAD.WIDE R2, R11, 0x4, R2 ;  /* 0x000000040b027825 */ /* 0x008fca00078e0202 */
[----:B----4-:R0:W-:Y:S05]  /*0170*/  STG.E desc[UR4][R2.64], R13 ;  /* 0x0000000d02007986 */ /* 0x0101ea000c101904 */
[----:B------:R-:W-:Y:S05]  /*0180*/  @!P0 EXIT ;  /* 0x000000000000894d */ /* 0x000fea0003800000 */
[C---:B------:R-:W-:Y:S01]  /*0190*/  ISETP.GE.U32.AND P1, PT, R6.reuse, 0x8, PT ;  /* 0x000000080600780c */ /* 0x040fe20003f26070 */
[----:B------:R-:W-:Y:S01]  /*01a0*/  HFMA2 R8, -RZ, RZ, 0, 0 ;  /* 0x00000000ff087431 */ /* 0x000fe200000001ff */
[----:B------:R-:W-:Y:S01]  /*01b0*/  LOP3.LUT R18, R6, 0x7, RZ, 0xc0, !PT ;  /* 0x0000000706127812 */ /* 0x000fe200078ec0ff */
[----:B------:R-:W-:-:S03]  /*01c0*/  IMAD R9, R9, R6, RZ ;  /* 0x0000000609097224 */ /* 0x000fc600078e02ff */
[----:B------:R-:W-:-:S07]  /*01d0*/  ISETP.NE.AND P0, PT, R18, RZ, PT ;  /* 0x000000ff1200720c */ /* 0x000fce0003f05270 */
[----:B------:R-:W-:Y:S06]  /*01e0*/  @!P1 BRA `(.L_x_94) ;  /* 0x0000000000dc9947 */ /* 0x000fec0003800000 */
[----:B------:R-:W1:Y:S01]  /*01f0*/  LDC.64 R4, c[0x0][0x390] ;  /* 0x0000e400ff047b82 */ /* 0x000e620000000a00 */
[----:B------:R-:W-:Y:S02]  /*0200*/  LOP3.LUT R8, R6, 0x7ffffff8, RZ, 0xc0, !PT ;  /* 0x7ffffff806087812 */ /* 0x000fe400078ec0ff */
[----:B------:R-:W-:Y:S02]  /*0210*/  MOV R11, R7 ;  /* 0x00000007000b7202 */ /* 0x000fe40000000f00 */
[----:B------:R-:W-:Y:S01]  /*0220*/  IADD3 R10, PT, PT, -R8, RZ, RZ ;  /* 0x000000ff080a7210 */ /* 0x000fe20007ffe1ff */
[----:B-1----:R-:W-:-:S03]  /*0230*/  IMAD.WIDE.U32 R4, R9, 0x4, R4 ;  /* 0x0000000409047825 */ /* 0x002fc600078e0004 */
[----:B------:R-:W-:-:S04]  /*0240*/  IADD3 R12, P1, PT, R4, 0x10, RZ ;  /* 0x00000010040c7810 */ /* 0x000fc80007f3e0ff */
[----:B------:R-:W-:-:S09]  /*0250*/  IADD3.X R5, PT, PT, RZ, R5, RZ, P1, !PT ;  /* 0x00000005ff057210 */ /* 0x000fd20000ffe4ff */
.L_x_95:
[----:B------:R-:W1:Y:S01]  /*0260*/  LDC.64 R14, c[0x0][0x398] ;  /* 0x0000e600ff0e7b82 */ /* 0x000e620000000a00 */
[----:B------:R-:W-:-:S05]  /*0270*/  MOV R4, R12 ;  /* 0x0000000c00047202 */ /* 0x000fca0000000f00 */
[----:B--2---:R-:W2:Y:S01]  /*0280*/  LDG.E R16, desc[UR4][R4.64+-0x10] ;  /* 0xfffff00404107981 */ /* 0x004ea2000c1e1900 */
[----:B-1----:R-:W-:-:S05]  /*0290*/  IMAD.WIDE R14, R11, 0x4, R14 ;  /* 0x000000040b0e7825 */ /* 0x002fca00078e020e */
[----:B------:R-:W2:Y:S02]  /*02a0*/  LDG.E R12, desc[UR4][R14.64] ;  /* 0x000000040e0c7981 */ /* 0x000ea4000c1e1900 */
[----:B--2---:R-:W-:Y:S01]  /*02b0*/  FFMA R19, R12, R16, R13 ;  /* 0x000000100c137223 */ /* 0x004fe2000000000d */
[----:B0-----:R-:W-:-:S04]  /*02c0*/  IMAD.WIDE R12, R0, 0x4, R14 ;  /* 0x00000004000c7825 */ /* 0x001fc800078e020e */
[----:B------:R0:W-:Y:S04]  /*02d0*/  STG.E desc[UR4][R2.64], R19 ;  /* 0x0000001302007986 */ /* 0x0001e8000c101904 */
[----:B------:R-:W2:Y:S04]  /*02e0*/  LDG.E R16, desc[UR4][R12.64] ;  /* 0x000000040c107981 */ /* 0x000ea8000c1e1900 */
[----:B------:R-:W2:Y:S02]  /*02f0*/  LDG.E R17, desc[UR4][R4.64+-0xc] ;  /* 0xfffff40404117981 */ /* 0x000ea4000c1e1900 */
[----:B--2---:R-:W-:Y:S01]  /*0300*/  FFMA R21, R16, R17, R19 ;  /* 0x0000001110157223 */ /* 0x004fe20000000013 */
[----:B------:R-:W-:-:S04]  /*0310*/  IMAD.WIDE R16, R0, 0x4, R12 ;  /* 0x0000000400107825 */ /* 0x000fc800078e020c */
[----:B------:R-:W-:Y:S04]  /*0320*/  STG.E desc[UR4][R2.64], R21 ;  /* 0x0000001502007986 */ /* 0x000fe8000c101904 */
[----:B------:R-:W2:Y:S04]  /*0330*/  LDG.E R20, desc[UR4][R16.64] ;  /* 0x0000000410147981 */ /* 0x000ea8000c1e1900 */
[----:B------:R-:W2:Y:S01]  /*0340*/  LDG.E R22, desc[UR4][R4.64+-0x8] ;  /* 0xfffff80404167981 */ /* 0x000ea2000c1e1900 */
[----:B------:R-:W-:-:S04]  /*0350*/  IMAD.WIDE R14, R0, 0x4, R16 ;  /* 0x00000004000e7825 */ /* 0x000fc800078e0210 */
[----:B--2---:R-:W-:-:S05]  /*0360*/  FFMA R23, R20, R22, R21 ;  /* 0x0000001614177223 */ /* 0x004fca0000000015 */
[----:B------:R1:W-:Y:S04]  /*0370*/  STG.E desc[UR4][R2.64], R23 ;  /* 0x0000001702007986 */ /* 0x0003e8000c101904 */
[----:B------:R-:W0:Y:S04]  /*0380*/  LDG.E R20, desc[UR4][R14.64] ;  /* 0x000000040e147981 */ /* 0x000e28000c1e1900 */
[----:B------:R-:W0:Y:S02]  /*0390*/  LDG.E R12, desc[UR4][R4.64+-0x4] ;  /* 0xfffffc04040c7981 */ /* 0x000e24000c1e1900 */
[----:B0-----:R-:W-:Y:S01]  /*03a0*/  FFMA R19, R20, R12, R23 ;  /* 0x0000000c14137223 */ /* 0x001fe20000000017 */
[----:B------:R-:W-:-:S04]  /*03b0*/  IMAD.WIDE R12, R0, 0x4, R14 ;  /* 0x00000004000c7825 */ /* 0x000fc800078e020e */
[----:B------:R0:W-:Y:S04]  /*03c0*/  STG.E desc[UR4][R2.64], R19 ;  /* 0x0000001302007986 */ /* 0x0001e8000c101904 */
[----:B------:R-:W2:Y:S04]  /*03d0*/  LDG.E R20, desc[UR4][R12.64] ;  /* 0x000000040c147981 */ /* 0x000ea8000c1e1900 */
[----:B------:R-:W2:Y:S02]  /*03e0*/  LDG.E R16, desc[UR4][R4.64] ;  /* 0x0000000404107981 */ /* 0x000ea4000c1e1900 */
[----:B--2---:R-:W-:Y:S01]  /*03f0*/  FFMA R25, R20, R16, R19 ;  /* 0x0000001014197223 */ /* 0x004fe20000000013 */
[----:B------:R-:W-:-:S04]  /*0400*/  IMAD.WIDE R16, R0, 0x4, R12 ;  /* 0x0000000400107825 */ /* 0x000fc800078e020c */
[----:B------:R2:W-:Y:S04]  /*0410*/  STG.E desc[UR4][R2.64], R25 ;  /* 0x0000001902007986 */ /* 0x0005e8000c101904 */
[----:B------:R-:W1:Y:S04]  /*0420*/  LDG.E R20, desc[UR4][R16.64] ;  /* 0x0000000410147981 */ /* 0x000e68000c1e1900 */
[----:B------:R-:W1:Y:S02]  /*0430*/  LDG.E R14, desc[UR4][R4.64+0x4] ;  /* 0x00000404040e7981 */ /* 0x000e64000c1e1900 */
[----:B-1----:R-:W-:Y:S01]  /*0440*/  FFMA R23, R20, R14, R25 ;  /* 0x0000000e14177223 */ /* 0x002fe20000000019 */
[----:B------:R-:W-:-:S04]  /*0450*/  IMAD.WIDE R14, R0, 0x4, R16 ;  /* 0x00000004000e7825 */ /* 0x000fc800078e0210 */
[----:B------:R2:W-:Y:S04]  /*0460*/  STG.E desc[UR4][R2.64], R23 ;  /* 0x0000001702007986 */ /* 0x0005e8000c101904 */
[----:B------:R-:W0:Y:S04]  /*0470*/  LDG.E R20, desc[UR4][R14.64] ;  /* 0x000000040e147981 */ /* 0x000e28000c1e1900 */
[----:B------:R-:W0:Y:S01]  /*0480*/  LDG.E R12, desc[UR4][R4.64+0x8] ;  /* 0x00000804040c7981 */ /* 0x000e22000c1e1900 */
[----:B------:R-:W-:Y:S01]  /*0490*/  IADD3 R10, PT, PT, R10, 0x8, RZ ;  /* 0x000000080a0a7810 */ /* 0x000fe20007ffe0ff */
[----:B0-----:R-:W-:Y:S01]  /*04a0*/  FFMA R19, R20, R12, R23 ;  /* 0x0000000c14137223 */ /* 0x001fe20000000017 */
[----:B------:R-:W-:-:S04]  /*04b0*/  IMAD.WIDE R20, R0, 0x4, R14 ;  /* 0x0000000400147825 */ /* 0x000fc800078e020e */
[----:B------:R2:W-:Y:S04]  /*04c0*/  STG.E desc[UR4][R2.64], R19 ;  /* 0x0000001302007986 */ /* 0x0005e8000c101904 */
[----:B------:R-:W3:Y:S04]  /*04d0*/  LDG.E R20, desc[UR4][R20.64] ;  /* 0x0000000414147981 */ /* 0x000ee8000c1e1900 */
[----:B------:R0:W3:Y:S01]  /*04e0*/  LDG.E R13, desc[UR4][R4.64+0xc] ;  /* 0x00000c04040d7981 */ /* 0x0000e2000c1e1900 */
[----:B------:R-:W-:Y:S02]  /*04f0*/  ISETP.NE.AND P1, PT, R10, RZ, PT ;  /* 0x000000ff0a00720c */ /* 0x000fe40003f25270 */
[----:B------:R-:W-:-:S02]  /*0500*/  IADD3 R12, P2, PT, R4, 0x20, RZ ;  /* 0x00000020040c7810 */ /* 0x000fc40007f5e0ff */
[----:B------:R-:W-:Y:S02]  /*0510*/  LEA R11, R0, R11, 0x3 ;  /* 0x0000000b000b7211 */ /* 0x000fe400078e18ff */
[----:B0-----:R-:W-:Y:S01]  /*0520*/  IADD3.X R5, PT, PT, RZ, R5, RZ, P2, !PT ;  /* 0x00000005ff057210 */ /* 0x001fe200017fe4ff */
[----:B---3--:R-:W-:-:S05]  /*0530*/  FFMA R13, R20, R13, R19 ;  /* 0x0000000d140d7223 */ /* 0x008fca0000000013 */
[----:B------:R2:W-:Y:S01]  /*0540*/  STG.E desc[UR4][R2.64], R13 ;  /* 0x0000000d02007986 */ /* 0x0005e2000c101904 */
[----:B------:R-:W-:Y:S05]  /*0550*/  @P1 BRA `(.L_x_95) ;  /* 0xfffffffc00401947 */ /* 0x000fea000383ffff */
.L_x_94:
[----:B------:R-:W-:Y:S05]  /*0560*/  @!P0 EXIT ;  /* 0x000000000000894d */ /* 0x000fea0003800000 */
[----:B------:R-:W-:Y:S02]  /*0570*/  ISETP.GE.U32.AND P1, PT, R18, 0x4, PT ;  /* 0x000000041200780c */ /* 0x000fe40003f26070 */
[----:B------:R-:W-:-:S04]  /*0580*/  LOP3.LUT R16, R6, 0x3, RZ, 0xc0, !PT ;  /* 0x0000000306107812 */ /* 0x000fc800078ec0ff */
[----:B------:R-:W-:-:S07]  /*0590*/  ISETP.NE.AND P0, PT, R16, RZ, PT ;  /* 0x000000ff1000720c */ /* 0x000fce0003f05270 */
[----:B------:R-:W-:Y:S06]  /*05a0*/  @!P1 BRA `(.L_x_96) ;  /* 0x00000000007c9947 */ /* 0x000fec0003800000 */
[----:B------:R-:W1:Y:S01]  /*05b0*/  LDC.64 R14, c[0x0][0x390] ;  /* 0x0000e400ff0e7b82 */ /* 0x000e620000000a00 */
[----:B------:R-:W-:Y:S01]  /*05c0*/  IADD3 R17, PT, PT, R9, R8, RZ ;  /* 0x0000000809117210 */ /* 0x000fe20007ffe0ff */
[----:B------:R-:W-:Y:S01]  /*05d0*/  IMAD R5, R8, R0, R7 ;  /* 0x0000000008057224 */ /* 0x000fe200078e0207 */
[----:B------:R-:W3:Y:S05]  /*05e0*/  LDCU.64 UR6, c[0x0][0x390] ;  /* 0x00007200ff0677ac */ /* 0x000eea0008000a00 */
[----:B------:R-:W4:Y:S01]  /*05f0*/  LDC.64 R10, c[0x0][0x398] ;  /* 0x0000e600ff0a7b82 */ /* 0x000f220000000a00 */
[----:B-1----:R-:W-:-:S06]  /*0600*/  IMAD.WIDE.U32 R14, R17, 0x4, R14 ;  /* 0x00000004110e7825 */ /* 0x002fcc00078e000e */
[----:B------:R-:W5:Y:S01]  /*0610*/  LDG.E R14, desc[UR4][R14.64] ;  /* 0x000000040e0e7981 */ /* 0x000f62000c1e1900 */
[----:B----4-:R-:W-:-:S05]  /*0620*/  IMAD.WIDE R10, R5, 0x4, R10 ;  /* 0x00000004050a7825 */ /* 0x010fca00078e020a */
[----:B------:R-:W5:Y:S01]  /*0630*/  LDG.E R12, desc[UR4][R10.64] ;  /* 0x000000040a0c7981 */ /* 0x000f62000c1e1900 */
[----:B------:R-:W-:-:S04]  /*0640*/  IADD3 R5, P1, PT, R9, R8, RZ ;  /* 0x0000000809057210 */ /* 0x000fc80007f3e0ff */
[----:B------:R-:W-:Y:S02]  /*0650*/  IADD3.X R18, PT, PT, RZ, RZ, RZ, P1, !PT ;  /* 0x000000ffff127210 */ /* 0x000fe40000ffe4ff */
[----:B---3--:R-:W-:-:S04]  /*0660*/  LEA R4, P1, R5, UR6, 0x2 ;  /* 0x0000000605047c11 */ /* 0x008fc8000f8210ff */
[----:B------:R-:W-:Y:S01]  /*0670*/  LEA.HI.X R5, R5, UR7, R18, 0x2, P1 ;  /* 0x0000000705057c11 */ /* 0x000fe200088f1412 */
[----:B-----5:R-:W-:Y:S01]  /*0680*/  FFMA R17, R12, R14, R13 ;  /* 0x0000000e0c117223 */ /* 0x020fe2000000000d */
[----:B0-2---:R-:W-:-:S04]  /*0690*/  IMAD.WIDE R12, R0, 0x4, R10 ;  /* 0x00000004000c7825 */ /* 0x005fc800078e020a */
[----:B------:R1:W-:Y:S04]  /*06a0*/  STG.E desc[UR4][R2.64], R17 ;  /* 0x0000001102007986 */ /* 0x0003e8000c101904 */
[----:B------:R-:W2:Y:S04]  /*06b0*/  LDG.E R18, desc[UR4][R12.64] ;  /* 0x000000040c127981 */ /* 0x000ea8000c1e1900 */
[----:B------:R-:W2:Y:S01]  /*06c0*/  LDG.E R14, desc[UR4][R4.64+0x4] ;  /* 0x00000404040e7981 */ /* 0x000ea2000c1e1900 */
[----:B------:R-:W-:-:S04]  /*06d0*/  IMAD.WIDE R10, R0, 0x4, R12 ;  /* 0x00000004000a7825 */ /* 0x000fc800078e020c */
[----:B--2---:R-:W-:-:S05]  /*06e0*/  FFMA R19, R18, R14, R17 ;  /* 0x0000000e12137223 */ /* 0x004fca0000000011 */
[----:B------:R1:W-:Y:S04]  /*06f0*/  STG.E desc[UR4][R2.64], R19 ;  /* 0x0000001302007986 */ /* 0x0003e8000c101904 */
[----:B------:R-:W2:Y:S04]  /*0700*/  LDG.E R14, desc[UR4][R10.64] ;  /* 0x000000040a0e7981 */ /* 0x000ea8000c1e1900 */
[----:B------:R-:W2:Y:S02]  /*0710*/  LDG.E R15, desc[UR4][R4.64+0x8] ;  /* 0x00000804040f7981 */ /* 0x000ea4000c1e1900 */
[----:B--2---:R-:W-:Y:S01]  /*0720*/  FFMA R21, R14, R15, R19 ;  /* 0x0000000f0e157223 */ /* 0x004fe20000000013 */
[----:B------:R-:W-:-:S04]  /*0730*/  IMAD.WIDE R14, R0, 0x4, R10 ;  /* 0x00000004000e7825 */ /* 0x000fc800078e020a */
[----:B------:R1:W-:Y:S04]  /*0740*/  STG.E desc[UR4][R2.64], R21 ;  /* 0x0000001502007986 */ /* 0x0003e8000c101904 */
[----:B------:R-:W2:Y:S04]  /*0750*/  LDG.E R14, desc[UR4][R14.64] ;  /* 0x000000040e0e7981 */ /* 0x000ea8000c1e1900 */
[----:B------:R-:W2:Y:S01]  /*0760*/  LDG.E R13, desc[UR4][R4.64+0xc] ;  /* 0x00000c04040d7981 */ /* 0x000ea2000c1e1900 */
[----:B------:R-:W-:Y:S01]  /*0770*/  IADD3 R8, PT, PT, R8, 0x4, RZ ;  /* 0x0000000408087810 */ /* 0x000fe20007ffe0ff */
[----:B--2---:R-:W-:-:S05]  /*0780*/  FFMA R13, R14, R13, R21 ;  /* 0x0000000d0e0d7223 */ /* 0x004fca0000000015 */
[----:B------:R1:W-:Y:S02]  /*0790*/  STG.E desc[UR4][R2.64], R13 ;  /* 0x0000000d02007986 */ /* 0x0003e4000c101904 */
.L_x_96:
[----:B------:R-:W-:Y:S05]  /*07a0*/  @!P0 EXIT ;  /* 0x000000000000894d */ /* 0x000fea0003800000 */
[----:B------:R-:W-:Y:S02]  /*07b0*/  ISETP.NE.AND P1, PT, R16, 0x1, PT ;  /* 0x000000011000780c */ /* 0x000fe40003f25270 */
[----:B------:R-:W-:-:S04]  /*07c0*/  LOP3.LUT R6, R6, 0x1, RZ, 0xc0, !PT ;  /* 0x0000000106067812 */ /* 0x000fc800078ec0ff */
[----:B------:R-:W-:-:S07]  /*07d0*/  ISETP.NE.U32.AND P0, PT, R6, 0x1, PT ;  /* 0x000000010600780c */ /* 0x000fce0003f05070 */
[----:B------:R-:W-:Y:S06]  /*07e0*/  @!P1 BRA `(.L_x_97) ;  /* 0x0000000000549947 */ /* 0x000fec0003800000 */
[----:B------:R-:W3:Y:S01]  /*07f0*/  LDC.64 R10, c[0x0][0x390] ;  /* 0x0000e400ff0a7b82 */ /* 0x000ee20000000a00 */
[----:B------:R-:W-:Y:S01]  /*0800*/  IADD3 R15, PT, PT, R9, R8, RZ ;  /* 0x00000008090f7210 */ /* 0x000fe20007ffe0ff */
[----:B-1----:R-:W-:Y:S01]  /*0810*/  IMAD R17, R8, R0, R7 ;  /* 0x0000000008117224 */ /* 0x002fe200078e0207 */
[----:B------:R-:W1:Y:S05]  /*0820*/  LDCU.64 UR6, c[0x0][0x390] ;  /* 0x00007200ff0677ac */ /* 0x000e6a0008000a00 */
[----:B------:R-:W4:Y:S01]  /*0830*/  LDC.64 R4, c[0x0][0x398] ;  /* 0x0000e600ff047b82 */ /* 0x000f220000000a00 */
[----:B---3--:R-:W-:-:S06]  /*0840*/  IMAD.WIDE.U32 R14, R15, 0x4, R10 ;  /* 0x000000040f0e7825 */ /* 0x008fcc00078e000a */
[----:B------:R-:W2:Y:S01]  /*0850*/  LDG.E R14, desc[UR4][R14.64] ;  /* 0x000000040e0e7981 */ /* 0x000ea2000c1e1900 */
[----:B----4-:R-:W-:-:S05]  /*0860*/  IMAD.WIDE R10, R17, 0x4, R4 ;  /* 0x00000004110a7825 */ /* 0x010fca00078e0204 */
[----:B------:R-:W2:Y:S01]  /*0870*/  LDG.E R6, desc[UR4][R10.64] ;  /* 0x000000040a067981 */ /* 0x000ea2000c1e1900 */
[----:B------:R-:W-:-:S04]  /*0880*/  IADD3 R5, P1, PT, R9, R8, RZ ;  /* 0x0000000809057210 */ /* 0x000fc80007f3e0ff */
[----:B------:R-:W-:Y:S02]  /*0890*/  IADD3.X R12, PT, PT, RZ, RZ, RZ, P1, !PT ;  /* 0x000000ffff0c7210 */ /* 0x000fe40000ffe4ff */
[----:B-1----:R-:W-:Y:S01]  /*08a0*/  LEA R4, P1, R5, UR6, 0x2 ;  /* 0x0000000605047c11 */ /* 0x002fe2000f8210ff */
[----:B------:R-:W-:-:S03]  /*08b0*/  IMAD.WIDE R16, R0, 0x4, R10 ;  /* 0x0000000400107825 */ /* 0x000fc600078e020a */
[----:B------:R-:W-:Y:S01]  /*08c0*/  LEA.HI.X R5, R5, UR7, R12, 0x2, P1 ;  /* 0x0000000705057c11 */ /* 0x000fe200088f140c */
[----:B--2---:R-:W-:-:S05]  /*08d0*/  FFMA R19, R6, R14, R13 ;  /* 0x0000000e06137223 */ /* 0x004fca000000000d */
[----:B------:R3:W-:Y:S04]  /*08e0*/  STG.E desc[UR4][R2.64], R19 ;  /* 0x0000001302007986 */ /* 0x0007e8000c101904 */
[----:B------:R-:W0:Y:S04]  /*08f0*/  LDG.E R16, desc[UR4][R16.64] ;  /* 0x0000000410107981 */ /* 0x000e28000c1e1900 */
[----:B------:R-:W0:Y:S01]  /*0900*/  LDG.E R4, desc[UR4][R4.64+0x4] ;  /* 0x0000040404047981 */ /* 0x000e22000c1e1900 */
[----:B------:R-:W-:Y:S01]  /*0910*/  IADD3 R8, PT, PT, R8, 0x2, RZ ;  /* 0x0000000208087810 */ /* 0x000fe20007ffe0ff */
[----:B0-----:R-:W-:-:S05]  /*0920*/  FFMA R13, R16, R4, R19 ;  /* 0x00000004100d7223 */ /* 0x001fca0000000013 */
[----:B------:R3:W-:Y:S02]  /*0930*/  STG.E desc[UR4][R2.64], R13 ;  /* 0x0000000d02007986 */ /* 0x0007e4000c101904 */
.L_x_97:
[----:B------:R-:W-:Y:S05]  /*0940*/  @P0 EXIT ;  /* 0x000000000000094d */ /* 0x000fea0003800000 */
[----:B------:R-:W4:Y:S01]  /*0950*/  LDC.64 R4, c[0x0][0x398] ;  /* 0x0000e600ff047b82 */ /* 0x000f220000000a00 */
[----:B------:R-:W-:Y:S01]  /*0960*/  IMAD R7, R8, R0, R7 ;  /* 0x0000000008077224 */ /* 0x000fe200078e0207 */
[----:B------:R-:W-:-:S06]  /*0970*/  IADD3 R9, PT, PT, R9, R8, RZ ;  /* 0x0000000809097210 */ /* 0x000fcc0007ffe0ff */
[----:B------:R-:W5:Y:S01]  /*0980*/  LDC.64 R10, c[0x0][0x390] ;  /* 0x0000e400ff0a7b82 */ /* 0x000f620000000a00 */
[----:B----4-:R-:W-:-:S06]  /*0990*/  IMAD.WIDE R4, R7, 0x4, R4 ;  /* 0x0000000407047825 */ /* 0x010fcc00078e0204 */
[----:B------:R-:W0:Y:S01]  /*09a0*/  LDG.E R4, desc[UR4][R4.64] ;  /* 0x0000000404047981 */ /* 0x000e22000c1e1900 */
[----:B-----5:R-:W-:-:S06]  /*09b0*/  IMAD.WIDE.U32 R6, R9, 0x4, R10 ;  /* 0x0000000409067825 */ /* 0x020fcc00078e000a */
[----:B------:R-:W0:Y:S02]  /*09c0*/  LDG.E R6, desc[UR4][R6.64] ;  /* 0x0000000406067981 */ /* 0x000e24000c1e1900 */
[----:B0123--:R-:W-:-:S05]  /*09d0*/  FFMA R13, R4, R6, R13 ;  /* 0x00000006040d7223 */ /* 0x00ffca000000000d */
[----:B------:R-:W-:Y:S01]  /*09e0*/  STG.E desc[UR4][R2.64], R13 ;  /* 0x0000000d02007986 */ /* 0x000fe2000c101904 */
[----:B------:R-:W-:Y:S05]  /*09f0*/  EXIT ;  /* 0x000000000000794d */ /* 0x000fea0003800000 */
.L_x_98:
        /* <DEDUP_REMOVED lines=16> */
.L_x_111:


//--------------------- .nv.global.init           --------------------------
	.section	.nv.global.init,"aw",@progbits
	.align	4
.nv.global.init:
	.type		mrg32k3aM1SubSeq,@object
	.size		mrg32k3aM1SubSeq,(mrg32k3aM2SubSeq - mrg32k3aM1SubSeq)
mrg32k3aM1SubSeq:
        /*0000*/ 	.byte	0x0b, 0xcc, 0xee, 0x04, 0x73, 0x29, 0x8b, 0x6f, 0xf6, 0x53, 0x03, 0xf6, 0x23, 0xf6, 0xea, 0xda
        /* <DEDUP_REMOVED lines=125> */
	.type		mrg32k3aM2SubSeq,@object
	.size		mrg32k3aM2SubSeq,(mrg32k3aM1 - mrg32k3aM2SubSeq)
mrg32k3aM2SubSeq:
        /* <DEDUP_REMOVED lines=126> */
	.type		mrg32k3aM1,@object
	.size		mrg32k3aM1,(mrg32k3aM1Seq - mrg32k3aM1)
mrg32k3aM1:
        /* <DEDUP_REMOVED lines=144> */
	.type		mrg32k3aM1Seq,@object
	.size		mrg32k3aM1Seq,(mrg32k3aM2 - mrg32k3aM1Seq)
mrg32k3aM1Seq:
        /* <DEDUP_REMOVED lines=144> */
	.type		mrg32k3aM2,@object
	.size		mrg32k3aM2,(mrg32k3aM2Seq - mrg32k3aM2)
mrg32k3aM2:
        /* <DEDUP_REMOVED lines=144> */
	.type		mrg32k3aM2Seq,@object
	.size		mrg32k3aM2Seq,(precalc_xorwow_matrix - mrg32k3aM2Seq)
mrg32k3aM2Seq:
        /* <DEDUP_REMOVED lines=144> */
	.type		precalc_xorwow_matrix,@object
	.size		precalc_xorwow_matrix,(precalc_xorwow_offset_matrix - precalc_xorwow_matrix)
precalc_xorwow_matrix:
        /* <DEDUP_REMOVED lines=6400> */
	.type		precalc_xorwow_offset_matrix,@object
	.size		precalc_xorwow_offset_matrix,(.L_1 - precalc_xorwow_offset_matrix)
precalc_xorwow_offset_matrix:
        /* <DEDUP_REMOVED lines=6400> */
.L_1:


//--------------------- .nv.shared.reserved.0     --------------------------
	.section	.nv.shared.reserved.0,"aw",@nobits
	.weak		__nv_reservedSMEM_offset_0_alias
	.size		__nv_reservedSMEM_offset_0_alias, 0, 64
	.other		__nv_reservedSMEM_offset_0_alias,@"STO_CUDA_RESERVED_SHARED STV_DEFAULT"
__nv_reservedSMEM_offset_0_alias:
	.zero		0
	.zero		64


//--------------------- .nv.constant0._Z9init_randiiPf --------------------------
	.section	.nv.constant0._Z9init_randiiPf,"a",@progbits
	.sectionflags	@""
	.align	4
.nv.constant0._Z9init_randiiPf:
	.zero		912


//--------------------- .nv.constant0._Z23cross_entropy_backwardsiiPfS_S_ --------------------------
	.section	.nv.constant0._Z23cross_entropy_backwardsiiPfS_S_,"a",@progbits
	.sectionflags	@""
	.align	4
.nv.constant0._Z23cross_entropy_backwardsiiPfS_S_:
	.zero		928


//--------------------- .nv.constant0._Z13cross_entropyiiPfS_S_ --------------------------
	.section	.nv.constant0._Z13cross_entropyiiPfS_S_,"a",@progbits
	.sectionflags	@""
	.align	4
.nv.constant0._Z13cross_entropyiiPfS_S_:
	.zero		928


//--------------------- .nv.constant0._Z7softmaxiiPfS_ --------------------------
	.section	.nv.constant0._Z7softmaxiiPfS_,"a",@progbits
	.sectionflags	@""
	.align	4
.nv.constant0._Z7softmaxiiPfS_:
	.zero		920


//--------------------- .nv.constant0._Z14relu_backwardsiiiPfS_S_ --------------------------
	.section	.nv.constant0._Z14relu_backwardsiiiPfS_S_,"a",@progbits
	.sectionflags	@""
	.align	4
.nv.constant0._Z14relu_backwardsiiiPfS_S_:
	.zero		936


//--------------------- .nv.constant0._Z4reluiiPfS_ --------------------------
	.section	.nv.constant0._Z4reluiiPfS_,"a",@progbits
	.sectionflags	@""
	.align	4
.nv.constant0._Z4reluiiPfS_:
	.zero		920


//--------------------- .nv.constant0._Z12update_layeriiifPfS_S_S_ --------------------------
	.section	.nv.constant0._Z12update_layeriiifPfS_S_S_,"a",@progbits
	.sectionflags	@""
	.align	4
.nv.constant0._Z12update_layeriiifPfS_S_S_:
	.zero		944


//--------------------- .nv.constant0._Z8backwardiiiPfS_S_S_S_ --------------------------
	.section	.nv.constant0._Z8backwardiiiPfS_S_S_S_,"a",@progbits
	.sectionflags	@""
	.align	4
.nv.constant0._Z8backwardiiiPfS_S_S_S_:
	.zero		952


//--------------------- .nv.constant0._Z7forwardiiiPfS_S_S_ --------------------------
	.section	.nv.constant0._Z7forwardiiiPfS_S_S_,"a",@progbits
	.sectionflags	@""
	.align	4
.nv.constant0._Z7forwardiiiPfS_S_S_:
	.zero		944


//--------------------- SYMBOLS --------------------------

	.type		.nv.reservedSmem.offset0,@object
	.size		.nv.reservedSmem.offset0,0x4
